// auto-generated by cutlass_sweep.gemm — config: {"arch": "sm_100", "cluster_m": 2, "cluster_n": 1, "dtype": "e4m3", "dtype_b": "e4m3", "layout": "nt", "stages": 0, "tile_k": 128, "tile_m": 256, "tile_n": 192}
#include "cutlass/cutlass.h"
#include "cutlass/gemm/collective/collective_builder.hpp"
#include "cutlass/gemm/device/gemm_universal_adapter.h"
#include "cutlass/gemm/kernel/gemm_universal.hpp"
#include "cutlass/epilogue/collective/collective_builder.hpp"

using ElemA = cutlass::float_e4m3_t;
using ElemB = cutlass::float_e4m3_t;
using ElemCD = cutlass::float_e4m3_t;
using Acc  = float;
using TileShape    = cute::Shape<cute::_256, cute::_192, cute::_128>;
using ClusterShape = cute::Shape<cute::_2, cute::_1, cute::_1>;

using CollectiveEpilogue = typename cutlass::epilogue::collective::CollectiveBuilder<
    cutlass::arch::Sm100, cutlass::arch::OpClassTensorOp,
    TileShape, ClusterShape,
    cutlass::epilogue::collective::EpilogueTileAuto,
    Acc, Acc,
    ElemCD, cutlass::layout::RowMajor, 128 / cutlass::sizeof_bits<ElemCD>::value,
    ElemCD, cutlass::layout::RowMajor, 128 / cutlass::sizeof_bits<ElemCD>::value,
    cutlass::epilogue::collective::EpilogueScheduleAuto
  >::CollectiveOp;

using CollectiveMainloop = typename cutlass::gemm::collective::CollectiveBuilder<
    cutlass::arch::Sm100, cutlass::arch::OpClassTensorOp,
    ElemA, cutlass::layout::RowMajor, 128 / cutlass::sizeof_bits<ElemA>::value,
    ElemB, cutlass::layout::ColumnMajor, 128 / cutlass::sizeof_bits<ElemB>::value,
    Acc,
    TileShape, ClusterShape,
    cutlass::gemm::collective::StageCountAutoCarveout<static_cast<int>(sizeof(typename CollectiveEpilogue::SharedStorage))>,
    cutlass::gemm::collective::KernelScheduleAuto
  >::CollectiveOp;

using GemmKernel = cutlass::gemm::kernel::GemmUniversal<
    cute::Shape<int,int,int,int>,
    CollectiveMainloop,
    CollectiveEpilogue
>;
using Gemm = cutlass::gemm::device::GemmUniversalAdapter<GemmKernel>;

// Force the device kernel symbol into the cubin without needing a host main.
auto* _anchor = &cutlass::device_kernel<GemmKernel>;


// ===== COMPILED SASS (sm_100a) =====

	.target	sm_100a

	.elftype	@"ET_EXEC"


//--------------------- .note.nv.tkinfo           --------------------------
	.section	.note.nv.tkinfo,"",@"SHT_NOTE"
	.sectionflags	@"SHF_NOTE_NV_TKINFO"
	.tkinfo
        /*0018*/ 	.word	0x00000002
        /*0030*/ 	.string	""
        /*0030*/ 	.string	"ptxas"
        /*0030*/ 	.string	"Cuda compilation tools, release 13.0, V13.0.88"
        /*0030*/ 	.string	"Build cuda_13.0.r13.0/compiler.36424714_0"
        /*0030*/ 	.string	"-arch sm_100a -m 64 "



//--------------------- .note.nv.cuinfo           --------------------------
	.section	.note.nv.cuinfo,"",@"SHT_NOTE"
	.sectionflags	@"SHF_NOTE_NV_CUINFO"
        /*0018*/ 	.short	0x0002
        /*001a*/ 	.short	0x0064
        /*001c*/ 	.short	0x0082
	.zero		2


//--------------------- .nv.info                  --------------------------
	.section	.nv.info,"",@"SHT_CUDA_INFO"
	.align	4


	//----- nvinfo : EIATTR_REGCOUNT
	.align		4
        /*0000*/ 	.byte	0x04, 0x2f
        /*0002*/ 	.short	(.L_20 - .L_19)
	.align		4
.L_19:
        /*0004*/ 	.word	index@(_ZN7cutlass13device_kernelINS_4gemm6kernel13GemmUniversalIN4cute5tupleIJiiiiEEENS1_10collective13CollectiveMmaINS1_35MainloopSm100TmaUmmaWarpSpecializedILi6ELi2ELi2ENS5_IJNS4_1CILi2EEENSA_ILi1EEESC_EEEEENS5_IJNSA_ILi256EEENSA_ILi192EEENSA_ILi128EEEEEENS_12float_e4m3_tENS5_IJlSC_lEEESJ_SK_NS4_8TiledMMAINS4_8MMA_AtomIJNS4_10MMA_TraitsINS4_25SM100_MMA_F8F6F4_2x1SM_SSEJSJ_SJ_fSF_SG_NS4_17integral_constantINS4_4UMMA5MajorELSR_0EEESS_NSP_INSQ_7ScaleInELST_0EEESU_EEEEEENS4_6LayoutINS5_IJSC_SC_SC_EEENS5_IJNSA_ILi0EEESZ_SZ_EEEEENS5_IJNS4_10UnderscoreES12_S12_EEEEENS4_18SM100_TMA_2SM_LOADENS4_14ComposedLayoutINS4_7SwizzleILi3ELi4ELi3EEENS4_18smem_ptr_flag_bitsILi8EEENSX_INS5_IJNSA_ILi8EEESH_EEENS5_IJSH_SC_EEEEEEEvNS4_8identityES15_S1F_vS1G_EENS_8epilogue10collective18CollectiveEpilogueINS1I_23Sm100TmaWarpSpecializedILi3ELi2ELi64ELb0ELb0EEEJNS5_IJSH_SG_SH_EEENS5_IJNSX_ISH_SC_EENSX_INSA_ILi64EEESC_EEEEESJ_SK_SJ_SK_NS1I_6fusion15FusionCallbacksIS1M_NS1S_17LinearCombinationISJ_fSJ_fLNS_15FloatRoundStyleE2EEES1N_S1R_JEEENS4_5SM1004TMEM4LOAD26SM100_TMEM_LOAD_32dp32b64xENS4_13SM90_TMA_LOADENS16_INS17_ILi2ELi4ELi3EEES1A_NSX_INS5_IJS1B_S1P_EEENS5_IJS1P_SC_EEEEEEENS4_39AutoVectorizingCopyWithAssumedAlignmentILi128EEENS4_14SM90_TMA_STOREES27_S29_S29_EEEvvEEEEvNT_6ParamsE)
        /*0008*/ 	.word	0x000000d6


	//----- nvinfo : EIATTR_FRAME_SIZE
	.align		4
.L_20:
        /*000c*/ 	.byte	0x04, 0x11
        /*000e*/ 	.short	(.L_22 - .L_21)
	.align		4
.L_21:
        /*0010*/ 	.word	index@($__internal_2_$__cuda_sm10x_tcgen05_guardrail_trap_unallocated_columns_being_dealloced)
        /*0014*/ 	.word	0x00000000


	//----- nvinfo : EIATTR_FRAME_SIZE
	.align		4
.L_22:
        /*0018*/ 	.byte	0x04, 0x11
        /*001a*/ 	.short	(.L_24 - .L_23)
	.align		4
.L_23:
        /*001c*/ 	.word	index@($__internal_1_$__cuda_sm10x_tcgen05_guardrail_trap_phase_invalid_during_alloc)
        /*0020*/ 	.word	0x00000000


	//----- nvinfo : EIATTR_FRAME_SIZE
	.align		4
.L_24:
        /*0024*/ 	.byte	0x04, 0x11
        /*0026*/ 	.short	(.L_26 - .L_25)
	.align		4
.L_25:
        /*0028*/ 	.word	index@($__internal_0_$__cuda_sm10x_tcgen05_guardrail_trap_col_being_dealloced_not_returned_by_alloc)
        /*002c*/ 	.word	0x00000000


	//----- nvinfo : EIATTR_FRAME_SIZE
	.align		4
.L_26:
        /*0030*/ 	.byte	0x04, 0x11
        /*0032*/ 	.short	(.L_28 - .L_27)
	.align		4
.L_27:
        /*0034*/ 	.word	index@(_ZN7cutlass13device_kernelINS_4gemm6kernel13GemmUniversalIN4cute5tupleIJiiiiEEENS1_10collective13CollectiveMmaINS1_35MainloopSm100TmaUmmaWarpSpecializedILi6ELi2ELi2ENS5_IJNS4_1CILi2EEENSA_ILi1EEESC_EEEEENS5_IJNSA_ILi256EEENSA_ILi192EEENSA_ILi128EEEEEENS_12float_e4m3_tENS5_IJlSC_lEEESJ_SK_NS4_8TiledMMAINS4_8MMA_AtomIJNS4_10MMA_TraitsINS4_25SM100_MMA_F8F6F4_2x1SM_SSEJSJ_SJ_fSF_SG_NS4_17integral_constantINS4_4UMMA5MajorELSR_0EEESS_NSP_INSQ_7ScaleInELST_0EEESU_EEEEEENS4_6LayoutINS5_IJSC_SC_SC_EEENS5_IJNSA_ILi0EEESZ_SZ_EEEEENS5_IJNS4_10UnderscoreES12_S12_EEEEENS4_18SM100_TMA_2SM_LOADENS4_14ComposedLayoutINS4_7SwizzleILi3ELi4ELi3EEENS4_18smem_ptr_flag_bitsILi8EEENSX_INS5_IJNSA_ILi8EEESH_EEENS5_IJSH_SC_EEEEEEEvNS4_8identityES15_S1F_vS1G_EENS_8epilogue10collective18CollectiveEpilogueINS1I_23Sm100TmaWarpSpecializedILi3ELi2ELi64ELb0ELb0EEEJNS5_IJSH_SG_SH_EEENS5_IJNSX_ISH_SC_EENSX_INSA_ILi64EEESC_EEEEESJ_SK_SJ_SK_NS1I_6fusion15FusionCallbacksIS1M_NS1S_17LinearCombinationISJ_fSJ_fLNS_15FloatRoundStyleE2EEES1N_S1R_JEEENS4_5SM1004TMEM4LOAD26SM100_TMEM_LOAD_32dp32b64xENS4_13SM90_TMA_LOADENS16_INS17_ILi2ELi4ELi3EEES1A_NSX_INS5_IJS1B_S1P_EEENS5_IJS1P_SC_EEEEEEENS4_39AutoVectorizingCopyWithAssumedAlignmentILi128EEENS4_14SM90_TMA_STOREES27_S29_S29_EEEvvEEEEvNT_6ParamsE)
        /*0038*/ 	.word	0x00000000


	//----- nvinfo : EIATTR_MIN_STACK_SIZE
	.align		4
.L_28:
        /*003c*/ 	.byte	0x04, 0x12
        /*003e*/ 	.short	(.L_30 - .L_29)
	.align		4
.L_29:
        /*0040*/ 	.word	index@(_ZN7cutlass13device_kernelINS_4gemm6kernel13GemmUniversalIN4cute5tupleIJiiiiEEENS1_10collective13CollectiveMmaINS1_35MainloopSm100TmaUmmaWarpSpecializedILi6ELi2ELi2ENS5_IJNS4_1CILi2EEENSA_ILi1EEESC_EEEEENS5_IJNSA_ILi256EEENSA_ILi192EEENSA_ILi128EEEEEENS_12float_e4m3_tENS5_IJlSC_lEEESJ_SK_NS4_8TiledMMAINS4_8MMA_AtomIJNS4_10MMA_TraitsINS4_25SM100_MMA_F8F6F4_2x1SM_SSEJSJ_SJ_fSF_SG_NS4_17integral_constantINS4_4UMMA5MajorELSR_0EEESS_NSP_INSQ_7ScaleInELST_0EEESU_EEEEEENS4_6LayoutINS5_IJSC_SC_SC_EEENS5_IJNSA_ILi0EEESZ_SZ_EEEEENS5_IJNS4_10UnderscoreES12_S12_EEEEENS4_18SM100_TMA_2SM_LOADENS4_14ComposedLayoutINS4_7SwizzleILi3ELi4ELi3EEENS4_18smem_ptr_flag_bitsILi8EEENSX_INS5_IJNSA_ILi8EEESH_EEENS5_IJSH_SC_EEEEEEEvNS4_8identityES15_S1F_vS1G_EENS_8epilogue10collective18CollectiveEpilogueINS1I_23Sm100TmaWarpSpecializedILi3ELi2ELi64ELb0ELb0EEEJNS5_IJSH_SG_SH_EEENS5_IJNSX_ISH_SC_EENSX_INSA_ILi64EEESC_EEEEESJ_SK_SJ_SK_NS1I_6fusion15FusionCallbacksIS1M_NS1S_17LinearCombinationISJ_fSJ_fLNS_15FloatRoundStyleE2EEES1N_S1R_JEEENS4_5SM1004TMEM4LOAD26SM100_TMEM_LOAD_32dp32b64xENS4_13SM90_TMA_LOADENS16_INS17_ILi2ELi4ELi3EEES1A_NSX_INS5_IJS1B_S1P_EEENS5_IJS1P_SC_EEEEEEENS4_39AutoVectorizingCopyWithAssumedAlignmentILi128EEENS4_14SM90_TMA_STOREES27_S29_S29_EEEvvEEEEvNT_6ParamsE)
        /*0044*/ 	.word	0x00000000
.L_30:


//--------------------- .nv.compat                --------------------------
	.section	.nv.compat,"",@"SHT_CUDA_COMPAT_INFO"
	.align	4
        /*0000*/ 	.byte	0x02, 0x09, 0x01, 0x00, 0x02, 0x02, 0x02, 0x00, 0x02, 0x05, 0x05, 0x00, 0x03, 0x07, 0x01, 0x01
        /*0010*/ 	.byte	0x02, 0x03, 0x01, 0x00, 0x02, 0x06, 0x01, 0x00, 0x04, 0x0b, 0x08, 0x00, 0x09, 0x00, 0x00, 0x00
        /*0020*/ 	.byte	0x00, 0x00, 0x00, 0x00


//--------------------- .nv.info._ZN7cutlass13device_kernelINS_4gemm6kernel13GemmUniversalIN4cute5tupleIJiiiiEEENS1_10collective13CollectiveMmaINS1_35MainloopSm100TmaUmmaWarpSpecializedILi6ELi2ELi2ENS5_IJNS4_1CILi2EEENSA_ILi1EEESC_EEEEENS5_IJNSA_ILi256EEENSA_ILi192EEENSA_ILi128EEEEEENS_12float_e4m3_tENS5_IJlSC_lEEESJ_SK_NS4_8TiledMMAINS4_8MMA_AtomIJNS4_10MMA_TraitsINS4_25SM100_MMA_F8F6F4_2x1SM_SSEJSJ_SJ_fSF_SG_NS4_17integral_constantINS4_4UMMA5MajorELSR_0EEESS_NSP_INSQ_7ScaleInELST_0EEESU_EEEEEENS4_6LayoutINS5_IJSC_SC_SC_EEENS5_IJNSA_ILi0EEESZ_SZ_EEEEENS5_IJNS4_10UnderscoreES12_S12_EEEEENS4_18SM100_TMA_2SM_LOADENS4_14ComposedLayoutINS4_7SwizzleILi3ELi4ELi3EEENS4_18smem_ptr_flag_bitsILi8EEENSX_INS5_IJNSA_ILi8EEESH_EEENS5_IJSH_SC_EEEEEEEvNS4_8identityES15_S1F_vS1G_EENS_8epilogue10collective18CollectiveEpilogueINS1I_23Sm100TmaWarpSpecializedILi3ELi2ELi64ELb0ELb0EEEJNS5_IJSH_SG_SH_EEENS5_IJNSX_ISH_SC_EENSX_INSA_ILi64EEESC_EEEEESJ_SK_SJ_SK_NS1I_6fusion15FusionCallbacksIS1M_NS1S_17LinearCombinationISJ_fSJ_fLNS_15FloatRoundStyleE2EEES1N_S1R_JEEENS4_5SM1004TMEM4LOAD26SM100_TMEM_LOAD_32dp32b64xENS4_13SM90_TMA_LOADENS16_INS17_ILi2ELi4ELi3EEES1A_NSX_INS5_IJS1B_S1P_EEENS5_IJS1P_SC_EEEEEEENS4_39AutoVectorizingCopyWithAssumedAlignmentILi128EEENS4_14SM90_TMA_STOREES27_S29_S29_EEEvvEEEEvNT_6ParamsE --------------------------
	.section	.nv.info._ZN7cutlass13device_kernelINS_4gemm6kernel13GemmUniversalIN4cute5tupleIJiiiiEEENS1_10collective13CollectiveMmaINS1_35MainloopSm100TmaUmmaWarpSpecializedILi6ELi2ELi2ENS5_IJNS4_1CILi2EEENSA_ILi1EEESC_EEEEENS5_IJNSA_ILi256EEENSA_ILi192EEENSA_ILi128EEEEEENS_12float_e4m3_tENS5_IJlSC_lEEESJ_SK_NS4_8TiledMMAINS4_8MMA_AtomIJNS4_10MMA_TraitsINS4_25SM100_MMA_F8F6F4_2x1SM_SSEJSJ_SJ_fSF_SG_NS4_17integral_constantINS4_4UMMA5MajorELSR_0EEESS_NSP_INSQ_7ScaleInELST_0EEESU_EEEEEENS4_6LayoutINS5_IJSC_SC_SC_EEENS5_IJNSA_ILi0EEESZ_SZ_EEEEENS5_IJNS4_10UnderscoreES12_S12_EEEEENS4_18SM100_TMA_2SM_LOADENS4_14ComposedLayoutINS4_7SwizzleILi3ELi4ELi3EEENS4_18smem_ptr_flag_bitsILi8EEENSX_INS5_IJNSA_ILi8EEESH_EEENS5_IJSH_SC_EEEEEEEvNS4_8identityES15_S1F_vS1G_EENS_8epilogue10collective18CollectiveEpilogueINS1I_23Sm100TmaWarpSpecializedILi3ELi2ELi64ELb0ELb0EEEJNS5_IJSH_SG_SH_EEENS5_IJNSX_ISH_SC_EENSX_INSA_ILi64EEESC_EEEEESJ_SK_SJ_SK_NS1I_6fusion15FusionCallbacksIS1M_NS1S_17LinearCombinationISJ_fSJ_fLNS_15FloatRoundStyleE2EEES1N_S1R_JEEENS4_5SM1004TMEM4LOAD26SM100_TMEM_LOAD_32dp32b64xENS4_13SM90_TMA_LOADENS16_INS17_ILi2ELi4ELi3EEES1A_NSX_INS5_IJS1B_S1P_EEENS5_IJS1P_SC_EEEEEEENS4_39AutoVectorizingCopyWithAssumedAlignmentILi128EEENS4_14SM90_TMA_STOREES27_S29_S29_EEEvvEEEEvNT_6ParamsE,"",@"SHT_CUDA_INFO"
	.sectionflags	@""
	.align	4


	//----- nvinfo : EIATTR_CUDA_API_VERSION
	.align		4
        /*0000*/ 	.byte	0x04, 0x37
        /*0002*/ 	.short	(.L_32 - .L_31)
.L_31:
        /*0004*/ 	.word	0x00000082


	//----- nvinfo : EIATTR_KPARAM_INFO
	.align		4
.L_32:
        /*0008*/ 	.byte	0x04, 0x17
        /*000a*/ 	.short	(.L_34 - .L_33)
.L_33:
        /*000c*/ 	.word	0x00000000
        /*0010*/ 	.short	0x0000
        /*0012*/ 	.short	0x0000
        /*0014*/ 	.byte	0x00, 0xf0, 0x01, 0x20


	//----- nvinfo : EIATTR_AT_ENTRY_FRAGMENTS
	.align		4
.L_34:
        /*0018*/ 	.byte	0x04, 0x4f
        /*001a*/ 	.short	(.L_36 - .L_35)


	//   ....[0]....
.L_35:
        /*001c*/ 	.word	0x00000007


	//----- nvinfo : EIATTR_RESERVED_SMEM_USED
	.align		4
.L_36:
        /*0020*/ 	.byte	0x01, 0x41
	.zero		2


	//----- nvinfo : EIATTR_SPARSE_MMA_MASK
	.align		4
        /*0024*/ 	.byte	0x03, 0x50
        /*0026*/ 	.short	0x0000


	//----- nvinfo : EIATTR_TCGEN05_2CTA_USED
	.align		4
        /*0028*/ 	.byte	0x01, 0x52
	.zero		2


	//----- nvinfo : EIATTR_MAXREG_COUNT
	.align		4
        /*002c*/ 	.byte	0x03, 0x1b
        /*002e*/ 	.short	0x00ff


	//----- nvinfo : EIATTR_NUM_BARRIERS
	.align		4
        /*0030*/ 	.byte	0x02, 0x4c
        /*0032*/ 	.byte	0x07
	.zero		1


	//----- nvinfo : EIATTR_EXTERNS
	.align		4
        /*0034*/ 	.byte	0x04, 0x0f
        /*0036*/ 	.short	(.L_38 - .L_37)


	//   ....[0]....
	.align		4
.L_37:
        /*0038*/ 	.word	index@(__assertfail)


	//----- nvinfo : EIATTR_MERCURY_ISA_VERSION
	.align		4
.L_38:
        /*003c*/ 	.byte	0x03, 0x5f
        /*003e*/ 	.short	0x0101


	//----- nvinfo : EIATTR_INT_WARP_WIDE_INSTR_OFFSETS
	.align		4
        /*0040*/ 	.byte	0x04, 0x31
        /*0042*/ 	.short	(.L_40 - .L_39)


	//   ....[0]....
.L_39:
        /*0044*/ 	.word	0x00000cf0


	//   ....[1]....
        /*0048*/ 	.word	0x00000d90


	//   ....[2]....
        /*004c*/ 	.word	0x000020e0


	//   ....[3]....
        /*0050*/ 	.word	0x00003fc0


	//   ....[4]....
        /*0054*/ 	.word	0x00003fe0


	//   ....[5]....
        /*0058*/ 	.word	0x00004010


	//   ....[6]....
        /*005c*/ 	.word	0x00004940


	//   ....[7]....
        /*0060*/ 	.word	0x000049b0


	//   ....[8]....
        /*0064*/ 	.word	0x00004ab0


	//   ....[9]....
        /*0068*/ 	.word	0x00004b40


	//   ....[10]....
        /*006c*/ 	.word	0x00004d20


	//   ....[11]....
        /*0070*/ 	.word	0x00004e80


	//----- nvinfo : EIATTR_COOP_GROUP_MASK_REGIDS
	.align		4
.L_40:
        /*0074*/ 	.byte	0x04, 0x29
        /*0076*/ 	.short	(.L_42 - .L_41)


	//   ....[0]....
.L_41:
        /*0078*/ 	.word	0xffffffff


	//   ....[1]....
        /*007c*/ 	.word	0xffffffff


	//   ....[2]....
        /*0080*/ 	.word	0xffffffff


	//   ....[3]....
        /*0084*/ 	.word	0xffffffff


	//   ....[4]....
        /*0088*/ 	.word	0xffffffff


	//   ....[5]....
        /*008c*/ 	.word	0xffffffff


	//   ....[6]....
        /*0090*/ 	.word	0xffffffff


	//   ....[7]....
        /*0094*/ 	.word	0xffffffff


	//   ....[8]....
        /*0098*/ 	.word	0xffffffff


	//   ....[9]....
        /*009c*/ 	.word	0xffffffff


	//   ....[10]....
        /*00a0*/ 	.word	0xffffffff


	//   ....[11]....
        /*00a4*/ 	.word	0xffffffff


	//   ....[12]....
        /*00a8*/ 	.word	0xffffffff


	//   ....[13]....
        /*00ac*/ 	.word	0xffffffff


	//----- nvinfo : EIATTR_COOP_GROUP_INSTR_OFFSETS
	.align		4
.L_42:
        /*00b0*/ 	.byte	0x04, 0x28
        /*00b2*/ 	.short	(.L_44 - .L_43)


	//   ....[0]....
.L_43:
        /*00b4*/ 	.word	0x000000c0


	//   ....[1]....
        /*00b8*/ 	.word	0x00000500


	//   ....[2]....
        /*00bc*/ 	.word	0x000006c0


	//   ....[3]....
        /*00c0*/ 	.word	0x00000830


	//   ....[4]....
        /*00c4*/ 	.word	0x00000920


	//   ....[5]....
        /*00c8*/ 	.word	0x00000a80


	//   ....[6]....
        /*00cc*/ 	.word	0x00000bd0


	//   ....[7]....
        /*00d0*/ 	.word	0x00000e10


	//   ....[8]....
        /*00d4*/ 	.word	0x00001fc0


	//   ....[9]....
        /*00d8*/ 	.word	0x00002ec0


	//   ....[10]....
        /*00dc*/ 	.word	0x00003390


	//   ....[11]....
        /*00e0*/ 	.word	0x000033c0


	//   ....[12]....
        /*00e4*/ 	.word	0x00003ed0


	//   ....[13]....
        /*00e8*/ 	.word	0x000040d0


	//----- nvinfo : EIATTR_VRC_CTA_INIT_COUNT
	.align		4
.L_44:
        /*00ec*/ 	.byte	0x02, 0x4a
        /*00ee*/ 	.byte	0x80
	.zero		1


	//----- nvinfo : EIATTR_SYSCALL_OFFSETS
	.align		4
        /*00f0*/ 	.byte	0x04, 0x46
        /*00f2*/ 	.short	(.L_46 - .L_45)


	//   ....[0]....
.L_45:
        /*00f4*/ 	.word	0x000058d0


	//   ....[1]....
        /*00f8*/ 	.word	0x000059f0


	//   ....[2]....
        /*00fc*/ 	.word	0x00006230


	//   ....[3]....
        /*0100*/ 	.word	0x00007880


	//   ....[4]....
        /*0104*/ 	.word	0x00008ec0


	//----- nvinfo : EIATTR_MBARRIER_INSTR_OFFSETS
	.align		4
.L_46:
        /*0108*/ 	.byte	0x04, 0x39
        /*010a*/ 	.short	(.L_48 - .L_47)


	//   ....[0]....
.L_47:
        /*010c*/ 	.word	0x000005f0
        /*0110*/ 	.word	0x000000ff
        /*0114*/ 	.word	0x00000000
        /*0118*/ 	.short	0x0100
        /*011a*/ 	.byte	0x05
	.zero		1


	//   ....[1]....
        /*011c*/ 	.word	0x00000600
        /*0120*/ 	.word	0x000000ff
        /*0124*/ 	.word	0x00000030
        /*0128*/ 	.short	0x0100
        /*012a*/ 	.byte	0x05
	.zero		1


	//   ....[2]....
        /*012c*/ 	.word	0x00000610
        /*0130*/ 	.word	0x000000ff
        /*0134*/ 	.word	0x00000008
        /*0138*/ 	.short	0x0100
        /*013a*/ 	.byte	0x05
	.zero		1


	//   ....[3]....
        /*013c*/ 	.word	0x00000620
        /*0140*/ 	.word	0x000000ff
        /*0144*/ 	.word	0x00000038
        /*0148*/ 	.short	0x0100
        /*014a*/ 	.byte	0x05
	.zero		1


	//   ....[4]....
        /*014c*/ 	.word	0x00000630
        /*0150*/ 	.word	0x000000ff
        /*0154*/ 	.word	0x00000010
        /*0158*/ 	.short	0x0100
        /*015a*/ 	.byte	0x05
	.zero		1


	//   ....[5]....
        /*015c*/ 	.word	0x00000640
        /*0160*/ 	.word	0x000000ff
        /*0164*/ 	.word	0x00000040
        /*0168*/ 	.short	0x0100
        /*016a*/ 	.byte	0x05
	.zero		1


	//   ....[6]....
        /*016c*/ 	.word	0x00000650
        /*0170*/ 	.word	0x000000ff
        /*0174*/ 	.word	0x00000018
        /*0178*/ 	.short	0x0100
        /*017a*/ 	.byte	0x05
	.zero		1


	//   ....[7]....
        /*017c*/ 	.word	0x00000660
        /*0180*/ 	.word	0x000000ff
        /*0184*/ 	.word	0x00000048
        /*0188*/ 	.short	0x0100
        /*018a*/ 	.byte	0x05
	.zero		1


	//   ....[8]....
        /*018c*/ 	.word	0x00000670
        /*0190*/ 	.word	0x000000ff
        /*0194*/ 	.word	0x00000020
        /*0198*/ 	.short	0x0100
        /*019a*/ 	.byte	0x05
	.zero		1


	//   ....[9]....
        /*019c*/ 	.word	0x00000680
        /*01a0*/ 	.word	0x000000ff
        /*01a4*/ 	.word	0x00000050
        /*01a8*/ 	.short	0x0100
        /*01aa*/ 	.byte	0x05
	.zero		1


	//   ....[10]....
        /*01ac*/ 	.word	0x00000690
        /*01b0*/ 	.word	0x000000ff
        /*01b4*/ 	.word	0x00000028
        /*01b8*/ 	.short	0x0100
        /*01ba*/ 	.byte	0x05
	.zero		1


	//   ....[11]....
        /*01bc*/ 	.word	0x000006a0
        /*01c0*/ 	.word	0x000000ff
        /*01c4*/ 	.word	0x00000058
        /*01c8*/ 	.short	0x0100
        /*01ca*/ 	.byte	0x05
	.zero		1


	//   ....[12]....
        /*01cc*/ 	.word	0x000007c0
        /*01d0*/ 	.word	0x000000ff
        /*01d4*/ 	.word	0x00000060
        /*01d8*/ 	.short	0x0100
        /*01da*/ 	.byte	0x06
	.zero		1


	//   ....[13]....
        /*01dc*/ 	.word	0x000007d0
        /*01e0*/ 	.word	0x000000ff
        /*01e4*/ 	.word	0x00000078
        /*01e8*/ 	.short	0x0100
        /*01ea*/ 	.byte	0x06
	.zero		1


	//   ....[14]....
        /*01ec*/ 	.word	0x000007e0
        /*01f0*/ 	.word	0x000000ff
        /*01f4*/ 	.word	0x00000068
        /*01f8*/ 	.short	0x0100
        /*01fa*/ 	.byte	0x06
	.zero		1


	//   ....[15]....
        /*01fc*/ 	.word	0x000007f0
        /*0200*/ 	.word	0x000000ff
        /*0204*/ 	.word	0x00000080
        /*0208*/ 	.short	0x0100
        /*020a*/ 	.byte	0x06
	.zero		1


	//   ....[16]....
        /*020c*/ 	.word	0x00000800
        /*0210*/ 	.word	0x000000ff
        /*0214*/ 	.word	0x00000070
        /*0218*/ 	.short	0x0100
        /*021a*/ 	.byte	0x06
	.zero		1


	//   ....[17]....
        /*021c*/ 	.word	0x00000810
        /*0220*/ 	.word	0x000000ff
        /*0224*/ 	.word	0x00000088
        /*0228*/ 	.short	0x0100
        /*022a*/ 	.byte	0x06
	.zero		1


	//   ....[18]....
        /*022c*/ 	.word	0x000008f0
        /*0230*/ 	.word	0x000000ff
        /*0234*/ 	.word	0x00000090
        /*0238*/ 	.short	0x0100
        /*023a*/ 	.byte	0x05
	.zero		1


	//   ....[19]....
        /*023c*/ 	.word	0x00000900
        /*0240*/ 	.word	0x000000ff
        /*0244*/ 	.word	0x00000098
        /*0248*/ 	.short	0x0100
        /*024a*/ 	.byte	0x05
	.zero		1


	//   ....[20]....
        /*024c*/ 	.word	0x00000a30
        /*0250*/ 	.word	0x000000ff
        /*0254*/ 	.word	0x000000a0
        /*0258*/ 	.short	0x0100
        /*025a*/ 	.byte	0x05
	.zero		1


	//   ....[21]....
        /*025c*/ 	.word	0x00000a40
        /*0260*/ 	.word	0x000000ff
        /*0264*/ 	.word	0x000000b0
        /*0268*/ 	.short	0x0100
        /*026a*/ 	.byte	0x05
	.zero		1


	//   ....[22]....
        /*026c*/ 	.word	0x00000a50
        /*0270*/ 	.word	0x000000ff
        /*0274*/ 	.word	0x000000a8
        /*0278*/ 	.short	0x0100
        /*027a*/ 	.byte	0x05
	.zero		1


	//   ....[23]....
        /*027c*/ 	.word	0x00000a60
        /*0280*/ 	.word	0x000000ff
        /*0284*/ 	.word	0x000000b8
        /*0288*/ 	.short	0x0100
        /*028a*/ 	.byte	0x05
	.zero		1


	//   ....[24]....
        /*028c*/ 	.word	0x00000b80
        /*0290*/ 	.word	0x000000ff
        /*0294*/ 	.word	0x000000c0
        /*0298*/ 	.short	0x0100
        /*029a*/ 	.byte	0x06
	.zero		1


	//   ....[25]....
        /*029c*/ 	.word	0x00000b90
        /*02a0*/ 	.word	0x000000ff
        /*02a4*/ 	.word	0x000000d0
        /*02a8*/ 	.short	0x0100
        /*02aa*/ 	.byte	0x06
	.zero		1


	//   ....[26]....
        /*02ac*/ 	.word	0x00000ba0
        /*02b0*/ 	.word	0x000000ff
        /*02b4*/ 	.word	0x000000c8
        /*02b8*/ 	.short	0x0100
        /*02ba*/ 	.byte	0x06
	.zero		1


	//   ....[27]....
        /*02bc*/ 	.word	0x00000bb0
        /*02c0*/ 	.word	0x000000ff
        /*02c4*/ 	.word	0x000000d8
        /*02c8*/ 	.short	0x0100
        /*02ca*/ 	.byte	0x06
	.zero		1


	//   ....[28]....
        /*02cc*/ 	.word	0x00000ca0
        /*02d0*/ 	.word	0x000000ff
        /*02d4*/ 	.word	0x000000e0
        /*02d8*/ 	.short	0x0100
        /*02da*/ 	.byte	0x05
	.zero		1


	//   ....[29]....
        /*02dc*/ 	.word	0x00000cb0
        /*02e0*/ 	.word	0x000000ff
        /*02e4*/ 	.word	0x000000f0
        /*02e8*/ 	.short	0x0100
        /*02ea*/ 	.byte	0x05
	.zero		1


	//   ....[30]....
        /*02ec*/ 	.word	0x00000cc0
        /*02f0*/ 	.word	0x000000ff
        /*02f4*/ 	.word	0x000000e8
        /*02f8*/ 	.short	0x0100
        /*02fa*/ 	.byte	0x05
	.zero		1


	//   ....[31]....
        /*02fc*/ 	.word	0x00000cd0
        /*0300*/ 	.word	0x000000ff
        /*0304*/ 	.word	0x000000f8
        /*0308*/ 	.short	0x0100
        /*030a*/ 	.byte	0x05
	.zero		1


	//   ....[32]....
        /*030c*/ 	.word	0x00000dc0
        /*0310*/ 	.word	0x000000ff
        /*0314*/ 	.word	0x00000100
        /*0318*/ 	.short	0x0100
        /*031a*/ 	.byte	0x04
	.zero		1


	//   ....[33]....
        /*031c*/ 	.word	0x000017c0
        /*0320*/ 	.word	0x00000003
        /*0324*/ 	.word	0x000000f0
        /*0328*/ 	.short	0x010a
        /*032a*/ 	.byte	0xff
	.zero		1


	//   ....[34]....
        /*032c*/ 	.word	0x000017f0
        /*0330*/ 	.word	0x00000003
        /*0334*/ 	.word	0x000000e0
        /*0338*/ 	.short	0x0101
        /*033a*/ 	.byte	0xff
	.zero		1


	//   ....[35]....
        /*033c*/ 	.word	0x00001900
        /*0340*/ 	.word	0x000000ff
        /*0344*/ 	.word	0x00000030
        /*0348*/ 	.short	0x010a
        /*034a*/ 	.byte	0x05
	.zero		1


	//   ....[36]....
        /*034c*/ 	.word	0x000019c0
        /*0350*/ 	.word	0x000000ff
        /*0354*/ 	.word	0x00000030
        /*0358*/ 	.short	0x010a
        /*035a*/ 	.byte	0x21
	.zero		1


	//   ....[37]....
        /*035c*/ 	.word	0x00001b70
        /*0360*/ 	.word	0x000000ff
        /*0364*/ 	.word	0x00000030
        /*0368*/ 	.short	0x010a
        /*036a*/ 	.byte	0x08
	.zero		1


	//   ....[38]....
        /*036c*/ 	.word	0x00001c70
        /*0370*/ 	.word	0x000000ff
        /*0374*/ 	.word	0x00000098
        /*0378*/ 	.short	0x0101
        /*037a*/ 	.byte	0x04
	.zero		1


	//   ....[39]....
        /*037c*/ 	.word	0x00001c90
        /*0380*/ 	.word	0x000000ff
        /*0384*/ 	.word	0x00000030
        /*0388*/ 	.short	0x010a
        /*038a*/ 	.byte	0x05
	.zero		1


	//   ....[40]....
        /*038c*/ 	.word	0x00001d10
        /*0390*/ 	.word	0x000000ff
        /*0394*/ 	.word	0x00000030
        /*0398*/ 	.short	0x010a
        /*039a*/ 	.byte	0x11
	.zero		1


	//   ....[41]....
        /*039c*/ 	.word	0x00001ea0
        /*03a0*/ 	.word	0x000000ff
        /*03a4*/ 	.word	0x00000030
        /*03a8*/ 	.short	0x010a
        /*03aa*/ 	.byte	0x08
	.zero		1


	//   ....[42]....
        /*03ac*/ 	.word	0x00001ff0
        /*03b0*/ 	.word	0x00000002
        /*03b4*/ 	.word	0x000000a0
        /*03b8*/ 	.short	0x010a
        /*03ba*/ 	.byte	0xff
	.zero		1


	//   ....[43]....
        /*03bc*/ 	.word	0x000020b0
        /*03c0*/ 	.word	0x00000002
        /*03c4*/ 	.word	0x00000000
        /*03c8*/ 	.short	0x0101
        /*03ca*/ 	.byte	0xff
	.zero		1


	//   ....[44]....
        /*03cc*/ 	.word	0x00002610
        /*03d0*/ 	.word	0x000000ff
        /*03d4*/ 	.word	0x00000000
        /*03d8*/ 	.short	0x010a
        /*03da*/ 	.byte	0x05
	.zero		1


	//   ....[45]....
        /*03dc*/ 	.word	0x000026a0
        /*03e0*/ 	.word	0x000000ff
        /*03e4*/ 	.word	0x00000000
        /*03e8*/ 	.short	0x010a
        /*03ea*/ 	.byte	0x05
	.zero		1


	//   ....[46]....
        /*03ec*/ 	.word	0x00002730
        /*03f0*/ 	.word	0x000000ff
        /*03f4*/ 	.word	0x00000000
        /*03f8*/ 	.short	0x010a
        /*03fa*/ 	.byte	0x05
	.zero		1


	//   ....[47]....
        /*03fc*/ 	.word	0x000027c0
        /*0400*/ 	.word	0x000000ff
        /*0404*/ 	.word	0x00000000
        /*0408*/ 	.short	0x010a
        /*040a*/ 	.byte	0x05
	.zero		1


	//   ....[48]....
        /*040c*/ 	.word	0x00002850
        /*0410*/ 	.word	0x000000ff
        /*0414*/ 	.word	0x00000000
        /*0418*/ 	.short	0x010a
        /*041a*/ 	.byte	0x05
	.zero		1


	//   ....[49]....
        /*041c*/ 	.word	0x000028f0
        /*0420*/ 	.word	0x00000000
        /*0424*/ 	.word	0x00000000
        /*0428*/ 	.short	0x010a
        /*042a*/ 	.byte	0xff
	.zero		1


	//   ....[50]....
        /*042c*/ 	.word	0x00002a20
        /*0430*/ 	.word	0x00000000
        /*0434*/ 	.word	0x000000e0
        /*0438*/ 	.short	0x010a
        /*043a*/ 	.byte	0xff
	.zero		1


	//   ....[51]....
        /*043c*/ 	.word	0x00002a90
        /*0440*/ 	.word	0x00000004
        /*0444*/ 	.word	0x00000000
        /*0448*/ 	.short	0x0101
        /*044a*/ 	.byte	0xff
	.zero		1


	//   ....[52]....
        /*044c*/ 	.word	0x00002ab0
        /*0450*/ 	.word	0x000000ff
        /*0454*/ 	.word	0x000000b0
        /*0458*/ 	.short	0x010a
        /*045a*/ 	.byte	0x05
	.zero		1


	//   ....[53]....
        /*045c*/ 	.word	0x00002bd0
        /*0460*/ 	.word	0x00000000
        /*0464*/ 	.word	0x000000a0
        /*0468*/ 	.short	0x010a
        /*046a*/ 	.byte	0xff
	.zero		1


	//   ....[54]....
        /*046c*/ 	.word	0x00002cd0
        /*0470*/ 	.word	0x00000000
        /*0474*/ 	.word	0x00000000
        /*0478*/ 	.short	0x0101
        /*047a*/ 	.byte	0xff
	.zero		1


	//   ....[55]....
        /*047c*/ 	.word	0x00002d60
        /*0480*/ 	.word	0x000000ff
        /*0484*/ 	.word	0x000000b0
        /*0488*/ 	.short	0x0106
        /*048a*/ 	.byte	0x05
	.zero		1


	//   ....[56]....
        /*048c*/ 	.word	0x00002d80
        /*0490*/ 	.word	0x000000ff
        /*0494*/ 	.word	0x000000b0
        /*0498*/ 	.short	0x010a
        /*049a*/ 	.byte	0x05
	.zero		1


	//   ....[57]....
        /*049c*/ 	.word	0x00002e10
        /*04a0*/ 	.word	0x000000ff
        /*04a4*/ 	.word	0x000000b0
        /*04a8*/ 	.short	0x0106
        /*04aa*/ 	.byte	0x04
	.zero		1


	//   ....[58]....
        /*04ac*/ 	.word	0x00002e50
        /*04b0*/ 	.word	0x00000000
        /*04b4*/ 	.word	0x000000b0
        /*04b8*/ 	.short	0x010a
        /*04ba*/ 	.byte	0xff
	.zero		1


	//   ....[59]....
        /*04bc*/ 	.word	0x00003090
        /*04c0*/ 	.word	0x000000ff
        /*04c4*/ 	.word	0x00000008
        /*04c8*/ 	.short	0x010a
        /*04ca*/ 	.byte	0x04
	.zero		1


	//   ....[60]....
        /*04cc*/ 	.word	0x000030b0
        /*04d0*/ 	.word	0x000000ff
        /*04d4*/ 	.word	0x00000008
        /*04d8*/ 	.short	0x010a
        /*04da*/ 	.byte	0x04
	.zero		1


	//   ....[61]....
        /*04dc*/ 	.word	0x00003240
        /*04e0*/ 	.word	0x000000ff
        /*04e4*/ 	.word	0x00000008
        /*04e8*/ 	.short	0x010a
        /*04ea*/ 	.byte	0x04
	.zero		1


	//   ....[62]....
        /*04ec*/ 	.word	0x00003260
        /*04f0*/ 	.word	0x000000ff
        /*04f4*/ 	.word	0x00000008
        /*04f8*/ 	.short	0x010a
        /*04fa*/ 	.byte	0x04
	.zero		1


	//   ....[63]....
        /*04fc*/ 	.word	0x00003320
        /*0500*/ 	.word	0x000000ff
        /*0504*/ 	.word	0x00000000
        /*0508*/ 	.short	0x0101
        /*050a*/ 	.byte	0x05
	.zero		1


	//   ....[64]....
        /*050c*/ 	.word	0x00003660
        /*0510*/ 	.word	0x00000000
        /*0514*/ 	.word	0x000000a0
        /*0518*/ 	.short	0x010a
        /*051a*/ 	.byte	0xff
	.zero		1


	//   ....[65]....
        /*051c*/ 	.word	0x00003720
        /*0520*/ 	.word	0x00000000
        /*0524*/ 	.word	0x00000000
        /*0528*/ 	.short	0x0101
        /*052a*/ 	.byte	0xff
	.zero		1


	//   ....[66]....
        /*052c*/ 	.word	0x000037e0
        /*0530*/ 	.word	0x000000ff
        /*0534*/ 	.word	0x00000000
        /*0538*/ 	.short	0x010a
        /*053a*/ 	.byte	0x05
	.zero		1


	//   ....[67]....
        /*053c*/ 	.word	0x000037f0
        /*0540*/ 	.word	0x000000ff
        /*0544*/ 	.word	0x000000d0
        /*0548*/ 	.short	0x010a
        /*054a*/ 	.byte	0x13
	.zero		1


	//   ....[68]....
        /*054c*/ 	.word	0x000038a0
        /*0550*/ 	.word	0x000000ff
        /*0554*/ 	.word	0x00000000
        /*0558*/ 	.short	0x010a
        /*055a*/ 	.byte	0x07
	.zero		1


	//   ....[69]....
        /*055c*/ 	.word	0x000039d0
        /*0560*/ 	.word	0x000000ff
        /*0564*/ 	.word	0x00000000
        /*0568*/ 	.short	0x010a
        /*056a*/ 	.byte	0x1a
	.zero		1


	//   ....[70]....
        /*056c*/ 	.word	0x00003cd0
        /*0570*/ 	.word	0x000000ff
        /*0574*/ 	.word	0x00000000
        /*0578*/ 	.short	0x010a
        /*057a*/ 	.byte	0x05
	.zero		1


	//   ....[71]....
        /*057c*/ 	.word	0x00003d70
        /*0580*/ 	.word	0x00000000
        /*0584*/ 	.word	0x00000000
        /*0588*/ 	.short	0x010a
        /*058a*/ 	.byte	0xff
	.zero		1


	//   ....[72]....
        /*058c*/ 	.word	0x00003db0
        /*0590*/ 	.word	0x00000000
        /*0594*/ 	.word	0x00000000
        /*0598*/ 	.short	0x010a
        /*059a*/ 	.byte	0xff
	.zero		1


	//   ....[73]....
        /*059c*/ 	.word	0x00003e20
        /*05a0*/ 	.word	0x000000ff
        /*05a4*/ 	.word	0x00000000
        /*05a8*/ 	.short	0x0101
        /*05aa*/ 	.byte	0x05
	.zero		1


	//   ....[74]....
        /*05ac*/ 	.word	0x00003e60
        /*05b0*/ 	.word	0x000000ff
        /*05b4*/ 	.word	0x00000100
        /*05b8*/ 	.short	0x010a
        /*05ba*/ 	.byte	0x0b
	.zero		1


	//   ....[75]....
        /*05bc*/ 	.word	0x00003ec0
        /*05c0*/ 	.word	0x000000ff
        /*05c4*/ 	.word	0x00000000
        /*05c8*/ 	.short	0x0101
        /*05ca*/ 	.byte	0x05
	.zero		1


	//   ....[76]....
        /*05cc*/ 	.word	0x000042f0
        /*05d0*/ 	.word	0x00000000
        /*05d4*/ 	.word	0x000000a0
        /*05d8*/ 	.short	0x010a
        /*05da*/ 	.byte	0xff
	.zero		1


	//   ....[77]....
        /*05dc*/ 	.word	0x000043b0
        /*05e0*/ 	.word	0x00000000
        /*05e4*/ 	.word	0x00000000
        /*05e8*/ 	.short	0x0101
        /*05ea*/ 	.byte	0xff
	.zero		1


	//   ....[78]....
        /*05ec*/ 	.word	0x000046d0
        /*05f0*/ 	.word	0x000000ff
        /*05f4*/ 	.word	0x00000098
        /*05f8*/ 	.short	0x010a
        /*05fa*/ 	.byte	0x06
	.zero		1


	//   ....[79]....
        /*05fc*/ 	.word	0x000048c0
        /*0600*/ 	.word	0x000000ff
        /*0604*/ 	.word	0x00000078
        /*0608*/ 	.short	0x010a
        /*060a*/ 	.byte	0x06
	.zero		1


	//   ....[80]....
        /*060c*/ 	.word	0x00004a50
        /*0610*/ 	.word	0x000000ff
        /*0614*/ 	.word	0x00000060
        /*0618*/ 	.short	0x010b
        /*061a*/ 	.byte	0x06
	.zero		1


	//   ....[81]....
        /*061c*/ 	.word	0x00004a60
        /*0620*/ 	.word	0x000000ff
        /*0624*/ 	.word	0x00000000
        /*0628*/ 	.short	0x0101
        /*062a*/ 	.byte	0x08
	.zero		1


	//   ....[82]....
        /*062c*/ 	.word	0x00004a70
        /*0630*/ 	.word	0x000000ff
        /*0634*/ 	.word	0x00000080
        /*0638*/ 	.short	0x010a
        /*063a*/ 	.byte	0x06
	.zero		1


	//   ....[83]....
        /*063c*/ 	.word	0x00004c10
        /*0640*/ 	.word	0x000000ff
        /*0644*/ 	.word	0x00000068
        /*0648*/ 	.short	0x010b
        /*064a*/ 	.byte	0x06
	.zero		1


	//   ....[84]....
        /*064c*/ 	.word	0x00004c80
        /*0650*/ 	.word	0x000000ff
        /*0654*/ 	.word	0x00000000
        /*0658*/ 	.short	0x0101
        /*065a*/ 	.byte	0x08
	.zero		1


	//   ....[85]....
        /*065c*/ 	.word	0x00004cb0
        /*0660*/ 	.word	0x000000ff
        /*0664*/ 	.word	0x00000088
        /*0668*/ 	.short	0x010a
        /*066a*/ 	.byte	0x06
	.zero		1


	//   ....[86]....
        /*066c*/ 	.word	0x00004ec0
        /*0670*/ 	.word	0x000000ff
        /*0674*/ 	.word	0x00000070
        /*0678*/ 	.short	0x010b
        /*067a*/ 	.byte	0x06
	.zero		1


	//   ....[87]....
        /*067c*/ 	.word	0x00004ee0
        /*0680*/ 	.word	0x000000ff
        /*0684*/ 	.word	0x00000000
        /*0688*/ 	.short	0x0101
        /*068a*/ 	.byte	0x07
	.zero		1


	//   ....[88]....
        /*068c*/ 	.word	0x00004f10
        /*0690*/ 	.word	0x000000ff
        /*0694*/ 	.word	0x00000078
        /*0698*/ 	.short	0x010a
        /*069a*/ 	.byte	0x06
	.zero		1


	//   ....[89]....
        /*069c*/ 	.word	0x00004f30
        /*06a0*/ 	.word	0x000000ff
        /*06a4*/ 	.word	0x00000080
        /*06a8*/ 	.short	0x010a
        /*06aa*/ 	.byte	0x06
	.zero		1


	//   ....[90]....
        /*06ac*/ 	.word	0x00004f70
        /*06b0*/ 	.word	0x00000000
        /*06b4*/ 	.word	0x00000088
        /*06b8*/ 	.short	0x010a
        /*06ba*/ 	.byte	0xff
	.zero		1


	//   ....[91]....
        /*06bc*/ 	.word	0x000052a0
        /*06c0*/ 	.word	0x00000000
        /*06c4*/ 	.word	0x000000a0
        /*06c8*/ 	.short	0x010a
        /*06ca*/ 	.byte	0xff
	.zero		1


	//   ....[92]....
        /*06cc*/ 	.word	0x000053b0
        /*06d0*/ 	.word	0x00000000
        /*06d4*/ 	.word	0x00000000
        /*06d8*/ 	.short	0x0101
        /*06da*/ 	.byte	0xff
	.zero		1


	//   ....[93]....
        /*06dc*/ 	.word	0x00005de0
        /*06e0*/ 	.word	0x00000003
        /*06e4*/ 	.word	0x00000060
        /*06e8*/ 	.short	0x010a
        /*06ea*/ 	.byte	0xff
	.zero		1


	//   ....[94]....
        /*06ec*/ 	.word	0x00005e20
        /*06f0*/ 	.word	0x000000b9
        /*06f4*/ 	.word	0x000000c0
        /*06f8*/ 	.short	0x010a
        /*06fa*/ 	.byte	0xff
	.zero		1


	//   ....[95]....
        /*06fc*/ 	.word	0x00005f50
        /*0700*/ 	.word	0x00000003
        /*0704*/ 	.word	0x00000060
        /*0708*/ 	.short	0x010a
        /*070a*/ 	.byte	0xff
	.zero		1


	//   ....[96]....
        /*070c*/ 	.word	0x00006090
        /*0710*/ 	.word	0x00000000
        /*0714*/ 	.word	0x00000000
        /*0718*/ 	.short	0x0101
        /*071a*/ 	.byte	0xff
	.zero		1


	//   ....[97]....
        /*071c*/ 	.word	0x00006110
        /*0720*/ 	.word	0x000000b9
        /*0724*/ 	.word	0x000000c0
        /*0728*/ 	.short	0x010a
        /*072a*/ 	.byte	0xff
	.zero		1


	//   ....[98]....
        /*072c*/ 	.word	0x000074f0
        /*0730*/ 	.word	0x00000004
        /*0734*/ 	.word	0x00000060
        /*0738*/ 	.short	0x010a
        /*073a*/ 	.byte	0xff
	.zero		1


	//   ....[99]....
        /*073c*/ 	.word	0x000075c0
        /*0740*/ 	.word	0x00000004
        /*0744*/ 	.word	0x00000060
        /*0748*/ 	.short	0x010a
        /*074a*/ 	.byte	0xff
	.zero		1


	//   ....[100]....
        /*074c*/ 	.word	0x00007720
        /*0750*/ 	.word	0x00000003
        /*0754*/ 	.word	0x00000000
        /*0758*/ 	.short	0x0101
        /*075a*/ 	.byte	0xff
	.zero		1


	//   ....[101]....
        /*075c*/ 	.word	0x00008b30
        /*0760*/ 	.word	0x00000003
        /*0764*/ 	.word	0x00000060
        /*0768*/ 	.short	0x010a
        /*076a*/ 	.byte	0xff
	.zero		1


	//   ....[102]....
        /*076c*/ 	.word	0x00008c00
        /*0770*/ 	.word	0x00000003
        /*0774*/ 	.word	0x00000060
        /*0778*/ 	.short	0x010a
        /*077a*/ 	.byte	0xff
	.zero		1


	//   ....[103]....
        /*077c*/ 	.word	0x00008d60
        /*0780*/ 	.word	0x00000003
        /*0784*/ 	.word	0x00000000
        /*0788*/ 	.short	0x0101
        /*078a*/ 	.byte	0xff
	.zero		1


	//   ....[104]....
        /*078c*/ 	.word	0x000091d0
        /*0790*/ 	.word	0x000000b9
        /*0794*/ 	.word	0x00000000
        /*0798*/ 	.short	0x0101
        /*079a*/ 	.byte	0xff
	.zero		1


	//   ....[105]....
        /*079c*/ 	.word	0x0000a270
        /*07a0*/ 	.word	0x00000003
        /*07a4*/ 	.word	0x000000f0
        /*07a8*/ 	.short	0x010a
        /*07aa*/ 	.byte	0xff
	.zero		1


	//   ....[106]....
        /*07ac*/ 	.word	0x0000a2d0
        /*07b0*/ 	.word	0x00000002
        /*07b4*/ 	.word	0x00000030
        /*07b8*/ 	.short	0x010a
        /*07ba*/ 	.byte	0xff
	.zero		1


	//   ....[107]....
        /*07bc*/ 	.word	0x0000a330
        /*07c0*/ 	.word	0x00000002
        /*07c4*/ 	.word	0x00000030
        /*07c8*/ 	.short	0x010a
        /*07ca*/ 	.byte	0xff
	.zero		1


	//   ....[108]....
        /*07cc*/ 	.word	0x0000a380
        /*07d0*/ 	.word	0x00000002
        /*07d4*/ 	.word	0x000000a0
        /*07d8*/ 	.short	0x010a
        /*07da*/ 	.byte	0xff
	.zero		1


	//   ....[109]....
        /*07dc*/ 	.word	0x0000a3e0
        /*07e0*/ 	.word	0x00000000
        /*07e4*/ 	.word	0x00000000
        /*07e8*/ 	.short	0x010a
        /*07ea*/ 	.byte	0xff
	.zero		1


	//   ....[110]....
        /*07ec*/ 	.word	0x0000a440
        /*07f0*/ 	.word	0x00000000
        /*07f4*/ 	.word	0x00000000
        /*07f8*/ 	.short	0x010a
        /*07fa*/ 	.byte	0xff
	.zero		1


	//   ....[111]....
        /*07fc*/ 	.word	0x0000a4a0
        /*0800*/ 	.word	0x00000000
        /*0804*/ 	.word	0x00000000
        /*0808*/ 	.short	0x010a
        /*080a*/ 	.byte	0xff
	.zero		1


	//   ....[112]....
        /*080c*/ 	.word	0x0000a500
        /*0810*/ 	.word	0x00000000
        /*0814*/ 	.word	0x00000000
        /*0818*/ 	.short	0x010a
        /*081a*/ 	.byte	0xff
	.zero		1


	//   ....[113]....
        /*081c*/ 	.word	0x0000a560
        /*0820*/ 	.word	0x00000000
        /*0824*/ 	.word	0x00000000
        /*0828*/ 	.short	0x010a
        /*082a*/ 	.byte	0xff
	.zero		1


	//   ....[114]....
        /*082c*/ 	.word	0x0000a5b0
        /*0830*/ 	.word	0x00000000
        /*0834*/ 	.word	0x000000e0
        /*0838*/ 	.short	0x010a
        /*083a*/ 	.byte	0xff
	.zero		1


	//   ....[115]....
        /*083c*/ 	.word	0x0000a610
        /*0840*/ 	.word	0x00000000
        /*0844*/ 	.word	0x000000b0
        /*0848*/ 	.short	0x010a
        /*084a*/ 	.byte	0xff
	.zero		1


	//   ....[116]....
        /*084c*/ 	.word	0x0000a660
        /*0850*/ 	.word	0x00000000
        /*0854*/ 	.word	0x000000a0
        /*0858*/ 	.short	0x010a
        /*085a*/ 	.byte	0xff
	.zero		1


	//   ....[117]....
        /*085c*/ 	.word	0x0000a6c0
        /*0860*/ 	.word	0x00000000
        /*0864*/ 	.word	0x000000b0
        /*0868*/ 	.short	0x010a
        /*086a*/ 	.byte	0xff
	.zero		1


	//   ....[118]....
        /*086c*/ 	.word	0x0000a720
        /*0870*/ 	.word	0x00000004
        /*0874*/ 	.word	0x00000008
        /*0878*/ 	.short	0x010a
        /*087a*/ 	.byte	0xff
	.zero		1


	//   ....[119]....
        /*087c*/ 	.word	0x0000a800
        /*0880*/ 	.word	0x00000002
        /*0884*/ 	.word	0x00000008
        /*0888*/ 	.short	0x010a
        /*088a*/ 	.byte	0xff
	.zero		1


	//   ....[120]....
        /*088c*/ 	.word	0x0000a850
        /*0890*/ 	.word	0x00000000
        /*0894*/ 	.word	0x000000a0
        /*0898*/ 	.short	0x010a
        /*089a*/ 	.byte	0xff
	.zero		1


	//   ....[121]....
        /*089c*/ 	.word	0x0000a8b0
        /*08a0*/ 	.word	0x00000000
        /*08a4*/ 	.word	0x000000d0
        /*08a8*/ 	.short	0x010a
        /*08aa*/ 	.byte	0xff
	.zero		1


	//   ....[122]....
        /*08ac*/ 	.word	0x0000a910
        /*08b0*/ 	.word	0x00000000
        /*08b4*/ 	.word	0x00000000
        /*08b8*/ 	.short	0x010a
        /*08ba*/ 	.byte	0xff
	.zero		1


	//   ....[123]....
        /*08bc*/ 	.word	0x0000a970
        /*08c0*/ 	.word	0x00000000
        /*08c4*/ 	.word	0x00000000
        /*08c8*/ 	.short	0x010a
        /*08ca*/ 	.byte	0xff
	.zero		1


	//   ....[124]....
        /*08cc*/ 	.word	0x0000a9d0
        /*08d0*/ 	.word	0x00000000
        /*08d4*/ 	.word	0x00000100
        /*08d8*/ 	.short	0x010a
        /*08da*/ 	.byte	0xff
	.zero		1


	//   ....[125]....
        /*08dc*/ 	.word	0x0000aa20
        /*08e0*/ 	.word	0x00000000
        /*08e4*/ 	.word	0x000000a0
        /*08e8*/ 	.short	0x010a
        /*08ea*/ 	.byte	0xff
	.zero		1


	//   ....[126]....
        /*08ec*/ 	.word	0x0000aa80
        /*08f0*/ 	.word	0x00000000
        /*08f4*/ 	.word	0x00000098
        /*08f8*/ 	.short	0x010a
        /*08fa*/ 	.byte	0xff
	.zero		1


	//   ....[127]....
        /*08fc*/ 	.word	0x0000aae0
        /*0900*/ 	.word	0x00000003
        /*0904*/ 	.word	0x00000078
        /*0908*/ 	.short	0x010a
        /*090a*/ 	.byte	0xff
	.zero		1


	//   ....[128]....
        /*090c*/ 	.word	0x0000ab40
        /*0910*/ 	.word	0x00000003
        /*0914*/ 	.word	0x00000080
        /*0918*/ 	.short	0x010a
        /*091a*/ 	.byte	0xff
	.zero		1


	//   ....[129]....
        /*091c*/ 	.word	0x0000aba0
        /*0920*/ 	.word	0x00000003
        /*0924*/ 	.word	0x00000088
        /*0928*/ 	.short	0x010a
        /*092a*/ 	.byte	0xff
	.zero		1


	//   ....[130]....
        /*092c*/ 	.word	0x0000ac00
        /*0930*/ 	.word	0x00000000
        /*0934*/ 	.word	0x00000078
        /*0938*/ 	.short	0x010a
        /*093a*/ 	.byte	0xff
	.zero		1


	//   ....[131]....
        /*093c*/ 	.word	0x0000ac60
        /*0940*/ 	.word	0x00000000
        /*0944*/ 	.word	0x00000080
        /*0948*/ 	.short	0x010a
        /*094a*/ 	.byte	0xff
	.zero		1


	//   ....[132]....
        /*094c*/ 	.word	0x0000acb0
        /*0950*/ 	.word	0x00000000
        /*0954*/ 	.word	0x000000a0
        /*0958*/ 	.short	0x010a
        /*095a*/ 	.byte	0xff
	.zero		1


	//   ....[133]....
        /*095c*/ 	.word	0x0000ad00
        /*0960*/ 	.word	0x00000003
        /*0964*/ 	.word	0x00000060
        /*0968*/ 	.short	0x010a
        /*096a*/ 	.byte	0xff
	.zero		1


	//   ....[134]....
        /*096c*/ 	.word	0x0000ad50
        /*0970*/ 	.word	0x000000b9
        /*0974*/ 	.word	0x000000c0
        /*0978*/ 	.short	0x010a
        /*097a*/ 	.byte	0xff
	.zero		1


	//   ....[135]....
        /*097c*/ 	.word	0x0000ada0
        /*0980*/ 	.word	0x00000004
        /*0984*/ 	.word	0x00000060
        /*0988*/ 	.short	0x010a
        /*098a*/ 	.byte	0xff
	.zero		1


	//   ....[136]....
        /*098c*/ 	.word	0x0000adf0
        /*0990*/ 	.word	0x00000003
        /*0994*/ 	.word	0x00000060
        /*0998*/ 	.short	0x010a
        /*099a*/ 	.byte	0xff
	.zero		1


	//----- nvinfo : EIATTR_NUM_MBARRIERS
	.align		4
.L_48:
        /*099c*/ 	.byte	0x03, 0x38
        /*099e*/ 	.short	0x0021


	//----- nvinfo : EIATTR_EXIT_INSTR_OFFSETS
	.align		4
        /*09a0*/ 	.byte	0x04, 0x1c
        /*09a2*/ 	.short	(.L_50 - .L_49)


	//   ....[0]....
.L_49:
        /*09a4*/ 	.word	0x00002920


	//   ....[1]....
        /*09a8*/ 	.word	0x00002e20


	//   ....[2]....
        /*09ac*/ 	.word	0x00002e80


	//   ....[3]....
        /*09b0*/ 	.word	0x000040e0


	//   ....[4]....
        /*09b4*/ 	.word	0x00004fa0


	//   ....[5]....
        /*09b8*/ 	.word	0x00004fe0


	//   ....[6]....
        /*09bc*/ 	.word	0x0000a260


	//----- nvinfo : EIATTR_MAX_THREADS
	.align		4
.L_50:
        /*09c0*/ 	.byte	0x04, 0x05
        /*09c2*/ 	.short	(.L_52 - .L_51)
.L_51:
        /*09c4*/ 	.word	0x00000100
        /*09c8*/ 	.word	0x00000001
        /*09cc*/ 	.word	0x00000001


	//----- nvinfo : EIATTR_CRS_STACK_SIZE
	.align		4
.L_52:
        /*09d0*/ 	.byte	0x04, 0x1e
        /*09d2*/ 	.short	(.L_54 - .L_53)
.L_53:
        /*09d4*/ 	.word	0x00000000


	//----- nvinfo : EIATTR_CBANK_PARAM_SIZE
	.align		4
.L_54:
        /*09d8*/ 	.byte	0x03, 0x19
        /*09da*/ 	.short	0x0800


	//----- nvinfo : EIATTR_PARAM_CBANK
	.align		4
        /*09dc*/ 	.byte	0x04, 0x0a
        /*09de*/ 	.short	(.L_56 - .L_55)
	.align		4
.L_55:
        /*09e0*/ 	.word	index@(.nv.constant0._ZN7cutlass13device_kernelINS_4gemm6kernel13GemmUniversalIN4cute5tupleIJiiiiEEENS1_10collective13CollectiveMmaINS1_35MainloopSm100TmaUmmaWarpSpecializedILi6ELi2ELi2ENS5_IJNS4_1CILi2EEENSA_ILi1EEESC_EEEEENS5_IJNSA_ILi256EEENSA_ILi192EEENSA_ILi128EEEEEENS_12float_e4m3_tENS5_IJlSC_lEEESJ_SK_NS4_8TiledMMAINS4_8MMA_AtomIJNS4_10MMA_TraitsINS4_25SM100_MMA_F8F6F4_2x1SM_SSEJSJ_SJ_fSF_SG_NS4_17integral_constantINS4_4UMMA5MajorELSR_0EEESS_NSP_INSQ_7ScaleInELST_0EEESU_EEEEEENS4_6LayoutINS5_IJSC_SC_SC_EEENS5_IJNSA_ILi0EEESZ_SZ_EEEEENS5_IJNS4_10UnderscoreES12_S12_EEEEENS4_18SM100_TMA_2SM_LOADENS4_14ComposedLayoutINS4_7SwizzleILi3ELi4ELi3EEENS4_18smem_ptr_flag_bitsILi8EEENSX_INS5_IJNSA_ILi8EEESH_EEENS5_IJSH_SC_EEEEEEEvNS4_8identityES15_S1F_vS1G_EENS_8epilogue10collective18CollectiveEpilogueINS1I_23Sm100TmaWarpSpecializedILi3ELi2ELi64ELb0ELb0EEEJNS5_IJSH_SG_SH_EEENS5_IJNSX_ISH_SC_EENSX_INSA_ILi64EEESC_EEEEESJ_SK_SJ_SK_NS1I_6fusion15FusionCallbacksIS1M_NS1S_17LinearCombinationISJ_fSJ_fLNS_15FloatRoundStyleE2EEES1N_S1R_JEEENS4_5SM1004TMEM4LOAD26SM100_TMEM_LOAD_32dp32b64xENS4_13SM90_TMA_LOADENS16_INS17_ILi2ELi4ELi3EEES1A_NSX_INS5_IJS1B_S1P_EEENS5_IJS1P_SC_EEEEEEENS4_39AutoVectorizingCopyWithAssumedAlignmentILi128EEENS4_14SM90_TMA_STOREES27_S29_S29_EEEvvEEEEvNT_6ParamsE)
        /*09e4*/ 	.short	0x0380
        /*09e6*/ 	.short	0x0800


	//----- nvinfo : EIATTR_SW_WAR
	.align		4
.L_56:
        /*09e8*/ 	.byte	0x04, 0x36
        /*09ea*/ 	.short	(.L_58 - .L_57)
.L_57:
        /*09ec*/ 	.word	0x00000008
.L_58:


//--------------------- .nv.callgraph             --------------------------
	.section	.nv.callgraph,"",@"SHT_CUDA_CALLGRAPH"
	.align	4
	.sectionentsize	8
	.align		4
        /*0000*/ 	.word	0x00000000
	.align		4
        /*0004*/ 	.word	0xffffffff
	.align		4
        /*0008*/ 	.word	index@(_ZN7cutlass13device_kernelINS_4gemm6kernel13GemmUniversalIN4cute5tupleIJiiiiEEENS1_10collective13CollectiveMmaINS1_35MainloopSm100TmaUmmaWarpSpecializedILi6ELi2ELi2ENS5_IJNS4_1CILi2EEENSA_ILi1EEESC_EEEEENS5_IJNSA_ILi256EEENSA_ILi192EEENSA_ILi128EEEEEENS_12float_e4m3_tENS5_IJlSC_lEEESJ_SK_NS4_8TiledMMAINS4_8MMA_AtomIJNS4_10MMA_TraitsINS4_25SM100_MMA_F8F6F4_2x1SM_SSEJSJ_SJ_fSF_SG_NS4_17integral_constantINS4_4UMMA5MajorELSR_0EEESS_NSP_INSQ_7ScaleInELST_0EEESU_EEEEEENS4_6LayoutINS5_IJSC_SC_SC_EEENS5_IJNSA_ILi0EEESZ_SZ_EEEEENS5_IJNS4_10UnderscoreES12_S12_EEEEENS4_18SM100_TMA_2SM_LOADENS4_14ComposedLayoutINS4_7SwizzleILi3ELi4ELi3EEENS4_18smem_ptr_flag_bitsILi8EEENSX_INS5_IJNSA_ILi8EEESH_EEENS5_IJSH_SC_EEEEEEEvNS4_8identityES15_S1F_vS1G_EENS_8epilogue10collective18CollectiveEpilogueINS1I_23Sm100TmaWarpSpecializedILi3ELi2ELi64ELb0ELb0EEEJNS5_IJSH_SG_SH_EEENS5_IJNSX_ISH_SC_EENSX_INSA_ILi64EEESC_EEEEESJ_SK_SJ_SK_NS1I_6fusion15FusionCallbacksIS1M_NS1S_17LinearCombinationISJ_fSJ_fLNS_15FloatRoundStyleE2EEES1N_S1R_JEEENS4_5SM1004TMEM4LOAD26SM100_TMEM_LOAD_32dp32b64xENS4_13SM90_TMA_LOADENS16_INS17_ILi2ELi4ELi3EEES1A_NSX_INS5_IJS1B_S1P_EEENS5_IJS1P_SC_EEEEEEENS4_39AutoVectorizingCopyWithAssumedAlignmentILi128EEENS4_14SM90_TMA_STOREES27_S29_S29_EEEvvEEEEvNT_6ParamsE)
	.align		4
        /*000c*/ 	.word	index@(__assertfail)
	.align		4
        /*0010*/ 	.word	0x00000000
	.align		4
        /*0014*/ 	.word	0xfffffffe
	.align		4
        /*0018*/ 	.word	0x00000000
	.align		4
        /*001c*/ 	.word	0xfffffffd
	.align		4
        /*0020*/ 	.word	0x00000000
	.align		4
        /*0024*/ 	.word	0xfffffffc


//--------------------- .nv.constant4             --------------------------
	.section	.nv.constant4,"a",@progbits
	.align	8
	.align		8
.nv.constant4:
        /*0000*/ 	.dword	__assertfail
	.align		8
        /*0008*/ 	.dword	__unnamed_1
	.align		8
        /*0010*/ 	.dword	__unnamed_2
	.align		8
        /*0018*/ 	.dword	__unnamed_3
	.align		8
        /*0020*/ 	.dword	_ZN40_INTERNAL_035f042d_4_k_cu_d6eb96a1_166734cuda3std3__45__cpo5beginE
	.align		8
        /*0028*/ 	.dword	_ZN40_INTERNAL_035f042d_4_k_cu_d6eb96a1_166734cuda3std3__45__cpo3endE
	.align		8
        /*0030*/ 	.dword	_ZN40_INTERNAL_035f042d_4_k_cu_d6eb96a1_166734cuda3std3__45__cpo6cbeginE
	.align		8
        /*0038*/ 	.dword	_ZN40_INTERNAL_035f042d_4_k_cu_d6eb96a1_166734cuda3std3__45__cpo4cendE
	.align		8
        /*0040*/ 	.dword	_ZN40_INTERNAL_035f042d_4_k_cu_d6eb96a1_166734cuda3std3__442_GLOBAL__N__035f042d_4_k_cu_d6eb96a1_166736ignoreE
	.align		8
        /*0048*/ 	.dword	_ZN40_INTERNAL_035f042d_4_k_cu_d6eb96a1_166734cuda3std3__419piecewise_constructE
	.align		8
        /*0050*/ 	.dword	_ZN40_INTERNAL_035f042d_4_k_cu_d6eb96a1_166734cuda3std3__48in_placeE
	.align		8
        /*0058*/ 	.dword	_ZN40_INTERNAL_035f042d_4_k_cu_d6eb96a1_166734cuda3std6ranges3__45__cpo4swapE
	.align		8
        /*0060*/ 	.dword	_ZN40_INTERNAL_035f042d_4_k_cu_d6eb96a1_166734cuda3std6ranges3__45__cpo9iter_moveE
	.align		8
        /*0068*/ 	.dword	_ZN40_INTERNAL_035f042d_4_k_cu_d6eb96a1_166734cute7productE
	.align		8
        /*0070*/ 	.dword	_ZN40_INTERNAL_035f042d_4_k_cu_d6eb96a1_166734cute1_E
	.align		8
        /*0078*/ 	.dword	$str$25
	.align		8
        /*0080*/ 	.dword	$str$26
	.align		8
        /*0088*/ 	.dword	$str$27
	.align		8
        /*0090*/ 	.dword	$str$28


//--------------------- .text._ZN7cutlass13device_kernelINS_4gemm6kernel13GemmUniversalIN4cute5tupleIJiiiiEEENS1_10collective13CollectiveMmaINS1_35MainloopSm100TmaUmmaWarpSpecializedILi6ELi2ELi2ENS5_IJNS4_1CILi2EEENSA_ILi1EEESC_EEEEENS5_IJNSA_ILi256EEENSA_ILi192EEENSA_ILi128EEEEEENS_12float_e4m3_tENS5_IJlSC_lEEESJ_SK_NS4_8TiledMMAINS4_8MMA_AtomIJNS4_10MMA_TraitsINS4_25SM100_MMA_F8F6F4_2x1SM_SSEJSJ_SJ_fSF_SG_NS4_17integral_constantINS4_4UMMA5MajorELSR_0EEESS_NSP_INSQ_7ScaleInELST_0EEESU_EEEEEENS4_6LayoutINS5_IJSC_SC_SC_EEENS5_IJNSA_ILi0EEESZ_SZ_EEEEENS5_IJNS4_10UnderscoreES12_S12_EEEEENS4_18SM100_TMA_2SM_LOADENS4_14ComposedLayoutINS4_7SwizzleILi3ELi4ELi3EEENS4_18smem_ptr_flag_bitsILi8EEENSX_INS5_IJNSA_ILi8EEESH_EEENS5_IJSH_SC_EEEEEEEvNS4_8identityES15_S1F_vS1G_EENS_8epilogue10collective18CollectiveEpilogueINS1I_23Sm100TmaWarpSpecializedILi3ELi2ELi64ELb0ELb0EEEJNS5_IJSH_SG_SH_EEENS5_IJNSX_ISH_SC_EENSX_INSA_ILi64EEESC_EEEEESJ_SK_SJ_SK_NS1I_6fusion15FusionCallbacksIS1M_NS1S_17LinearCombinationISJ_fSJ_fLNS_15FloatRoundStyleE2EEES1N_S1R_JEEENS4_5SM1004TMEM4LOAD26SM100_TMEM_LOAD_32dp32b64xENS4_13SM90_TMA_LOADENS16_INS17_ILi2ELi4ELi3EEES1A_NSX_INS5_IJS1B_S1P_EEENS5_IJS1P_SC_EEEEEEENS4_39AutoVectorizingCopyWithAssumedAlignmentILi128EEENS4_14SM90_TMA_STOREES27_S29_S29_EEEvvEEEEvNT_6ParamsE --------------------------
	.section	.text._ZN7cutlass13device_kernelINS_4gemm6kernel13GemmUniversalIN4cute5tupleIJiiiiEEENS1_10collective13CollectiveMmaINS1_35MainloopSm100TmaUmmaWarpSpecializedILi6ELi2ELi2ENS5_IJNS4_1CILi2EEENSA_ILi1EEESC_EEEEENS5_IJNSA_ILi256EEENSA_ILi192EEENSA_ILi128EEEEEENS_12float_e4m3_tENS5_IJlSC_lEEESJ_SK_NS4_8TiledMMAINS4_8MMA_AtomIJNS4_10MMA_TraitsINS4_25SM100_MMA_F8F6F4_2x1SM_SSEJSJ_SJ_fSF_SG_NS4_17integral_constantINS4_4UMMA5MajorELSR_0EEESS_NSP_INSQ_7ScaleInELST_0EEESU_EEEEEENS4_6LayoutINS5_IJSC_SC_SC_EEENS5_IJNSA_ILi0EEESZ_SZ_EEEEENS5_IJNS4_10UnderscoreES12_S12_EEEEENS4_18SM100_TMA_2SM_LOADENS4_14ComposedLayoutINS4_7SwizzleILi3ELi4ELi3EEENS4_18smem_ptr_flag_bitsILi8EEENSX_INS5_IJNSA_ILi8EEESH_EEENS5_IJSH_SC_EEEEEEEvNS4_8identityES15_S1F_vS1G_EENS_8epilogue10collective18CollectiveEpilogueINS1I_23Sm100TmaWarpSpecializedILi3ELi2ELi64ELb0ELb0EEEJNS5_IJSH_SG_SH_EEENS5_IJNSX_ISH_SC_EENSX_INSA_ILi64EEESC_EEEEESJ_SK_SJ_SK_NS1I_6fusion15FusionCallbacksIS1M_NS1S_17LinearCombinationISJ_fSJ_fLNS_15FloatRoundStyleE2EEES1N_S1R_JEEENS4_5SM1004TMEM4LOAD26SM100_TMEM_LOAD_32dp32b64xENS4_13SM90_TMA_LOADENS16_INS17_ILi2ELi4ELi3EEES1A_NSX_INS5_IJS1B_S1P_EEENS5_IJS1P_SC_EEEEEEENS4_39AutoVectorizingCopyWithAssumedAlignmentILi128EEENS4_14SM90_TMA_STOREES27_S29_S29_EEEvvEEEEvNT_6ParamsE,"ax",@progbits
	.align	128
.text._ZN7cutlass13device_kernelINS_4gemm6kernel13GemmUniversalIN4cute5tupleIJiiiiEEENS1_10collective13CollectiveMmaINS1_35MainloopSm100TmaUmmaWarpSpecializedILi6ELi2ELi2ENS5_IJNS4_1CILi2EEENSA_ILi1EEESC_EEEEENS5_IJNSA_ILi256EEENSA_ILi192EEENSA_ILi128EEEEEENS_12float_e4m3_tENS5_IJlSC_lEEESJ_SK_NS4_8TiledMMAINS4_8MMA_AtomIJNS4_10MMA_TraitsINS4_25SM100_MMA_F8F6F4_2x1SM_SSEJSJ_SJ_fSF_SG_NS4_17integral_constantINS4_4UMMA5MajorELSR_0EEESS_NSP_INSQ_7ScaleInELST_0EEESU_EEEEEENS4_6LayoutINS5_IJSC_SC_SC_EEENS5_IJNSA_ILi0EEESZ_SZ_EEEEENS5_IJNS4_10UnderscoreES12_S12_EEEEENS4_18SM100_TMA_2SM_LOADENS4_14ComposedLayoutINS4_7SwizzleILi3ELi4ELi3EEENS4_18smem_ptr_flag_bitsILi8EEENSX_INS5_IJNSA_ILi8EEESH_EEENS5_IJSH_SC_EEEEEEEvNS4_8identityES15_S1F_vS1G_EENS_8epilogue10collective18CollectiveEpilogueINS1I_23Sm100TmaWarpSpecializedILi3ELi2ELi64ELb0ELb0EEEJNS5_IJSH_SG_SH_EEENS5_IJNSX_ISH_SC_EENSX_INSA_ILi64EEESC_EEEEESJ_SK_SJ_SK_NS1I_6fusion15FusionCallbacksIS1M_NS1S_17LinearCombinationISJ_fSJ_fLNS_15FloatRoundStyleE2EEES1N_S1R_JEEENS4_5SM1004TMEM4LOAD26SM100_TMEM_LOAD_32dp32b64xENS4_13SM90_TMA_LOADENS16_INS17_ILi2ELi4ELi3EEES1A_NSX_INS5_IJS1B_S1P_EEENS5_IJS1P_SC_EEEEEEENS4_39AutoVectorizingCopyWithAssumedAlignmentILi128EEENS4_14SM90_TMA_STOREES27_S29_S29_EEEvvEEEEvNT_6ParamsE:
        .type           _ZN7cutlass13device_kernelINS_4gemm6kernel13GemmUniversalIN4cute5tupleIJiiiiEEENS1_10collective13CollectiveMmaINS1_35MainloopSm100TmaUmmaWarpSpecializedILi6ELi2ELi2ENS5_IJNS4_1CILi2EEENSA_ILi1EEESC_EEEEENS5_IJNSA_ILi256EEENSA_ILi192EEENSA_ILi128EEEEEENS_12float_e4m3_tENS5_IJlSC_lEEESJ_SK_NS4_8TiledMMAINS4_8MMA_AtomIJNS4_10MMA_TraitsINS4_25SM100_MMA_F8F6F4_2x1SM_SSEJSJ_SJ_fSF_SG_NS4_17integral_constantINS4_4UMMA5MajorELSR_0EEESS_NSP_INSQ_7ScaleInELST_0EEESU_EEEEEENS4_6LayoutINS5_IJSC_SC_SC_EEENS5_IJNSA_ILi0EEESZ_SZ_EEEEENS5_IJNS4_10UnderscoreES12_S12_EEEEENS4_18SM100_TMA_2SM_LOADENS4_14ComposedLayoutINS4_7SwizzleILi3ELi4ELi3EEENS4_18smem_ptr_flag_bitsILi8EEENSX_INS5_IJNSA_ILi8EEESH_EEENS5_IJSH_SC_EEEEEEEvNS4_8identityES15_S1F_vS1G_EENS_8epilogue10collective18CollectiveEpilogueINS1I_23Sm100TmaWarpSpecializedILi3ELi2ELi64ELb0ELb0EEEJNS5_IJSH_SG_SH_EEENS5_IJNSX_ISH_SC_EENSX_INSA_ILi64EEESC_EEEEESJ_SK_SJ_SK_NS1I_6fusion15FusionCallbacksIS1M_NS1S_17LinearCombinationISJ_fSJ_fLNS_15FloatRoundStyleE2EEES1N_S1R_JEEENS4_5SM1004TMEM4LOAD26SM100_TMEM_LOAD_32dp32b64xENS4_13SM90_TMA_LOADENS16_INS17_ILi2ELi4ELi3EEES1A_NSX_INS5_IJS1B_S1P_EEENS5_IJS1P_SC_EEEEEEENS4_39AutoVectorizingCopyWithAssumedAlignmentILi128EEENS4_14SM90_TMA_STOREES27_S29_S29_EEEvvEEEEvNT_6ParamsE,@function
        .size           _ZN7cutlass13device_kernelINS_4gemm6kernel13GemmUniversalIN4cute5tupleIJiiiiEEENS1_10collective13CollectiveMmaINS1_35MainloopSm100TmaUmmaWarpSpecializedILi6ELi2ELi2ENS5_IJNS4_1CILi2EEENSA_ILi1EEESC_EEEEENS5_IJNSA_ILi256EEENSA_ILi192EEENSA_ILi128EEEEEENS_12float_e4m3_tENS5_IJlSC_lEEESJ_SK_NS4_8TiledMMAINS4_8MMA_AtomIJNS4_10MMA_TraitsINS4_25SM100_MMA_F8F6F4_2x1SM_SSEJSJ_SJ_fSF_SG_NS4_17integral_constantINS4_4UMMA5MajorELSR_0EEESS_NSP_INSQ_7ScaleInELST_0EEESU_EEEEEENS4_6LayoutINS5_IJSC_SC_SC_EEENS5_IJNSA_ILi0EEESZ_SZ_EEEEENS5_IJNS4_10UnderscoreES12_S12_EEEEENS4_18SM100_TMA_2SM_LOADENS4_14ComposedLayoutINS4_7SwizzleILi3ELi4ELi3EEENS4_18smem_ptr_flag_bitsILi8EEENSX_INS5_IJNSA_ILi8EEESH_EEENS5_IJSH_SC_EEEEEEEvNS4_8identityES15_S1F_vS1G_EENS_8epilogue10collective18CollectiveEpilogueINS1I_23Sm100TmaWarpSpecializedILi3ELi2ELi64ELb0ELb0EEEJNS5_IJSH_SG_SH_EEENS5_IJNSX_ISH_SC_EENSX_INSA_ILi64EEESC_EEEEESJ_SK_SJ_SK_NS1I_6fusion15FusionCallbacksIS1M_NS1S_17LinearCombinationISJ_fSJ_fLNS_15FloatRoundStyleE2EEES1N_S1R_JEEENS4_5SM1004TMEM4LOAD26SM100_TMEM_LOAD_32dp32b64xENS4_13SM90_TMA_LOADENS16_INS17_ILi2ELi4ELi3EEES1A_NSX_INS5_IJS1B_S1P_EEENS5_IJS1P_SC_EEEEEEENS4_39AutoVectorizingCopyWithAssumedAlignmentILi128EEENS4_14SM90_TMA_STOREES27_S29_S29_EEEvvEEEEvNT_6ParamsE,(.L_x_182 - _ZN7cutlass13device_kernelINS_4gemm6kernel13GemmUniversalIN4cute5tupleIJiiiiEEENS1_10collective13CollectiveMmaINS1_35MainloopSm100TmaUmmaWarpSpecializedILi6ELi2ELi2ENS5_IJNS4_1CILi2EEENSA_ILi1EEESC_EEEEENS5_IJNSA_ILi256EEENSA_ILi192EEENSA_ILi128EEEEEENS_12float_e4m3_tENS5_IJlSC_lEEESJ_SK_NS4_8TiledMMAINS4_8MMA_AtomIJNS4_10MMA_TraitsINS4_25SM100_MMA_F8F6F4_2x1SM_SSEJSJ_SJ_fSF_SG_NS4_17integral_constantINS4_4UMMA5MajorELSR_0EEESS_NSP_INSQ_7ScaleInELST_0EEESU_EEEEEENS4_6LayoutINS5_IJSC_SC_SC_EEENS5_IJNSA_ILi0EEESZ_SZ_EEEEENS5_IJNS4_10UnderscoreES12_S12_EEEEENS4_18SM100_TMA_2SM_LOADENS4_14ComposedLayoutINS4_7SwizzleILi3ELi4ELi3EEENS4_18smem_ptr_flag_bitsILi8EEENSX_INS5_IJNSA_ILi8EEESH_EEENS5_IJSH_SC_EEEEEEEvNS4_8identityES15_S1F_vS1G_EENS_8epilogue10collective18CollectiveEpilogueINS1I_23Sm100TmaWarpSpecializedILi3ELi2ELi64ELb0ELb0EEEJNS5_IJSH_SG_SH_EEENS5_IJNSX_ISH_SC_EENSX_INSA_ILi64EEESC_EEEEESJ_SK_SJ_SK_NS1I_6fusion15FusionCallbacksIS1M_NS1S_17LinearCombinationISJ_fSJ_fLNS_15FloatRoundStyleE2EEES1N_S1R_JEEENS4_5SM1004TMEM4LOAD26SM100_TMEM_LOAD_32dp32b64xENS4_13SM90_TMA_LOADENS16_INS17_ILi2ELi4ELi3EEES1A_NSX_INS5_IJS1B_S1P_EEENS5_IJS1P_SC_EEEEEEENS4_39AutoVectorizingCopyWithAssumedAlignmentILi128EEENS4_14SM90_TMA_STOREES27_S29_S29_EEEvvEEEEvNT_6ParamsE)
        .other          _ZN7cutlass13device_kernelINS_4gemm6kernel13GemmUniversalIN4cute5tupleIJiiiiEEENS1_10collective13CollectiveMmaINS1_35MainloopSm100TmaUmmaWarpSpecializedILi6ELi2ELi2ENS5_IJNS4_1CILi2EEENSA_ILi1EEESC_EEEEENS5_IJNSA_ILi256EEENSA_ILi192EEENSA_ILi128EEEEEENS_12float_e4m3_tENS5_IJlSC_lEEESJ_SK_NS4_8TiledMMAINS4_8MMA_AtomIJNS4_10MMA_TraitsINS4_25SM100_MMA_F8F6F4_2x1SM_SSEJSJ_SJ_fSF_SG_NS4_17integral_constantINS4_4UMMA5MajorELSR_0EEESS_NSP_INSQ_7ScaleInELST_0EEESU_EEEEEENS4_6LayoutINS5_IJSC_SC_SC_EEENS5_IJNSA_ILi0EEESZ_SZ_EEEEENS5_IJNS4_10UnderscoreES12_S12_EEEEENS4_18SM100_TMA_2SM_LOADENS4_14ComposedLayoutINS4_7SwizzleILi3ELi4ELi3EEENS4_18smem_ptr_flag_bitsILi8EEENSX_INS5_IJNSA_ILi8EEESH_EEENS5_IJSH_SC_EEEEEEEvNS4_8identityES15_S1F_vS1G_EENS_8epilogue10collective18CollectiveEpilogueINS1I_23Sm100TmaWarpSpecializedILi3ELi2ELi64ELb0ELb0EEEJNS5_IJSH_SG_SH_EEENS5_IJNSX_ISH_SC_EENSX_INSA_ILi64EEESC_EEEEESJ_SK_SJ_SK_NS1I_6fusion15FusionCallbacksIS1M_NS1S_17LinearCombinationISJ_fSJ_fLNS_15FloatRoundStyleE2EEES1N_S1R_JEEENS4_5SM1004TMEM4LOAD26SM100_TMEM_LOAD_32dp32b64xENS4_13SM90_TMA_LOADENS16_INS17_ILi2ELi4ELi3EEES1A_NSX_INS5_IJS1B_S1P_EEENS5_IJS1P_SC_EEEEEEENS4_39AutoVectorizingCopyWithAssumedAlignmentILi128EEENS4_14SM90_TMA_STOREES27_S29_S29_EEEvvEEEEvNT_6ParamsE,@"STO_CUDA_ENTRY STV_DEFAULT"
_ZN7cutlass13device_kernelINS_4gemm6kernel13GemmUniversalIN4cute5tupleIJiiiiEEENS1_10collective13CollectiveMmaINS1_35MainloopSm100TmaUmmaWarpSpecializedILi6ELi2ELi2ENS5_IJNS4_1CILi2EEENSA_ILi1EEESC_EEEEENS5_IJNSA_ILi256EEENSA_ILi192EEENSA_ILi128EEEEEENS_12float_e4m3_tENS5_IJlSC_lEEESJ_SK_NS4_8TiledMMAINS4_8MMA_AtomIJNS4_10MMA_TraitsINS4_25SM100_MMA_F8F6F4_2x1SM_SSEJSJ_SJ_fSF_SG_NS4_17integral_constantINS4_4UMMA5MajorELSR_0EEESS_NSP_INSQ_7ScaleInELST_0EEESU_EEEEEENS4_6LayoutINS5_IJSC_SC_SC_EEENS5_IJNSA_ILi0EEESZ_SZ_EEEEENS5_IJNS4_10UnderscoreES12_S12_EEEEENS4_18SM100_TMA_2SM_LOADENS4_14ComposedLayoutINS4_7SwizzleILi3ELi4ELi3EEENS4_18smem_ptr_flag_bitsILi8EEENSX_INS5_IJNSA_ILi8EEESH_EEENS5_IJSH_SC_EEEEEEEvNS4_8identityES15_S1F_vS1G_EENS_8epilogue10collective18CollectiveEpilogueINS1I_23Sm100TmaWarpSpecializedILi3ELi2ELi64ELb0ELb0EEEJNS5_IJSH_SG_SH_EEENS5_IJNSX_ISH_SC_EENSX_INSA_ILi64EEESC_EEEEESJ_SK_SJ_SK_NS1I_6fusion15FusionCallbacksIS1M_NS1S_17LinearCombinationISJ_fSJ_fLNS_15FloatRoundStyleE2EEES1N_S1R_JEEENS4_5SM1004TMEM4LOAD26SM100_TMEM_LOAD_32dp32b64xENS4_13SM90_TMA_LOADENS16_INS17_ILi2ELi4ELi3EEES1A_NSX_INS5_IJS1B_S1P_EEENS5_IJS1P_SC_EEEEEEENS4_39AutoVectorizingCopyWithAssumedAlignmentILi128EEENS4_14SM90_TMA_STOREES27_S29_S29_EEEvvEEEEvNT_6ParamsE:
[----:B------:R-:W1:Y:S01]  /*0000*/  LDC R1, c[0x0][0x37c] ;  /* 0x0000df00ff017b82 */ /* 0x000e620000000800 */
[----:B------:R-:W2:Y:S01]  /*0010*/  S2R R180, SR_TID.X ;  /* 0x0000000000b47919 */ /* 0x000ea20000002100 */
[----:B------:R-:W3:Y:S06]  /*0020*/  LDCU.64 UR4, c[0x0][0x890] ;  /* 0x00011200ff0477ac */ /* 0x000eec0008000a00 */
[----:B------:R-:W4:Y:S01]  /*0030*/  S2UR UR37, SR_CgaCtaId ;  /* 0x00000000002579c3 */ /* 0x000f220000008800 */
[----:B------:R-:W-:Y:S02]  /*0040*/  PRMT R167, RZ, 0x7610, R167 ;  /* 0x00007610ffa77816 */ /* 0x000fe400000000a7 */
[----:B------:R-:W-:Y:S01]  /*0050*/  ELECT P1, URZ, PT ;  /* 0x0000000000ff782f */ /* 0x000fe20003820000 */
[----:B------:R-:W1:Y:S01]  /*0060*/  LDCU.64 UR46, c[0x0][0x358] ;  /* 0x00006b00ff2e77ac */ /* 0x000e620008000a00 */
[----:B---3--:R-:W-:-:S04]  /*0070*/  UISETP.NE.U32.AND UP0, UPT, UR4, URZ, UPT ;  /* 0x000000ff0400728c */ /* 0x008fc8000bf05070 */
[----:B------:R-:W-:Y:S02]  /*0080*/  UISETP.NE.AND.EX UP0, UPT, UR5, URZ, UPT, UP0 ;  /* 0x000000ff0500728c */ /* 0x000fe4000bf05300 */
[----:B----4-:R-:W-:Y:S02]  /*0090*/  ULOP3.LUT UR9, UR37, 0x1, URZ, 0xc0, !UPT ;  /* 0x0000000125097892 */ /* 0x010fe4000f8ec0ff */
[----:B------:R-:W-:Y:S01]  /*00a0*/  ULOP3.LUT UR8, UR37, 0x1, URZ, 0x3c, !UPT ;  /* 0x0000000125087892 */ /* 0x000fe2000f8e3cff */
[----:B--2---:R-:W-:-:S05]  /*00b0*/  SHF.R.U32.HI R168, RZ, 0x5, R180 ;  /* 0x00000005ffa87819 */ /* 0x004fca00000116b4 */
[----:B------:R-:W2:Y:S02]  /*00c0*/  SHFL.IDX PT, R0, R168, RZ, 0x1f ;  /* 0x00001fffa8007589 */ /* 0x000ea400000e0000 */
[----:B--2---:R-:W-:Y:S01]  /*00d0*/  R2UR UR10, R0 ;  /* 0x00000000000a72ca */ /* 0x004fe200000e0000 */
[----:B-1----:R-:W-:-:S14]  /*00e0*/  BRA.U UP0, `(.L_x_0) ;  /* 0x00000001002c7547 */ /* 0x002fdc000b800000 */
[----:B------:R-:W1:Y:S02]  /*00f0*/  LDCU.64 UR6, c[0x0][0x888] ;  /* 0x00011100ff0677ac */ /* 0x000e640008000a00 */
[----:B-1----:R-:W-:-:S04]  /*0100*/  UISETP.NE.U32.AND UP0, UPT, UR6, URZ, UPT ;  /* 0x000000ff0600728c */ /* 0x002fc8000bf05070 */
[----:B------:R-:W-:-:S09]  /*0110*/  UISETP.NE.AND.EX UP0, UPT, UR7, URZ, UPT, UP0 ;  /* 0x000000ff0700728c */ /* 0x000fd2000bf05300 */
[----:B------:R-:W-:Y:S05]  /*0120*/  BRA.U !UP0, `(.L_x_1) ;  /* 0x0000000108107547 */ /* 0x000fea000b800000 */
[----:B------:R-:W1:Y:S02]  /*0130*/  LDC.64 R2, c[0x0][0x888] ;  /* 0x00022200ff027b82 */ /* 0x000e640000000a00 */
[----:B-1----:R1:W5:Y:S01]  /*0140*/  LDG.E R81, desc[UR46][R2.64] ;  /* 0x0000002e02517981 */ /* 0x002362000c1e1900 */
[----:B------:R-:W-:Y:S01]  /*0150*/  HFMA2 R167, -RZ, RZ, 0, 5.9604644775390625e-08 ;  /* 0x00000001ffa77431 */ /* 0x000fe200000001ff */
[----:B------:R-:W-:Y:S05]  /*0160*/  BRA `(.L_x_0) ;  /* 0x00000000000c7947 */ /* 0x000fea0003800000 */
.L_x_1:
[----:B------:R-:W1:Y:S01]  /*0170*/  LDCU UR6, c[0x0][0x880] ;  /* 0x00011000ff0677ac */ /* 0x000e620008000800 */
[----:B------:R-:W-:Y:S01]  /*0180*/  HFMA2 R167, -RZ, RZ, 0, 5.9604644775390625e-08 ;  /* 0x00000001ffa77431 */ /* 0x000fe200000001ff */
[----:B-1----:R-:W-:-:S07]  /*0190*/  MOV R81, UR6 ;  /* 0x0000000600517c02 */ /* 0x002fce0008000f00 */
.L_x_0:
[----:B------:R-:W2:Y:S02]  /*01a0*/  LDCU.64 UR6, c[0x0][0x8b0] ;  /* 0x00011600ff0677ac */ /* 0x000ea40008000a00 */
[----:B--2---:R-:W-:-:S04]  /*01b0*/  UISETP.NE.U32.AND UP0, UPT, UR6, URZ, UPT ;  /* 0x000000ff0600728c */ /* 0x004fc8000bf05070 */
[----:B------:R-:W-:-:S09]  /*01c0*/  UISETP.NE.AND.EX UP0, UPT, UR7, URZ, UPT, UP0 ;  /* 0x000000ff0700728c */ /* 0x000fd2000bf05300 */
[----:B------:R-:W-:Y:S05]  /*01d0*/  BRA.U UP0, `(.L_x_2) ;  /* 0x0000000100247547 */ /* 0x000fea000b800000 */
[----:B------:R-:W2:Y:S02]  /*01e0*/  LDCU.64 UR6, c[0x0][0x8a8] ;  /* 0x00011500ff0677ac */ /* 0x000ea40008000a00 */
[----:B--2---:R-:W-:-:S04]  /*01f0*/  UISETP.NE.U32.AND UP0, UPT, UR6, URZ, UPT ;  /* 0x000000ff0600728c */ /* 0x004fc8000bf05070 */
[----:B------:R-:W-:-:S09]  /*0200*/  UISETP.NE.AND.EX UP0, UPT, UR7, URZ, UPT, UP0 ;  /* 0x000000ff0700728c */ /* 0x000fd2000bf05300 */
[----:B------:R-:W-:Y:S05]  /*0210*/  BRA.U !UP0, `(.L_x_3) ;  /* 0x00000001080c7547 */ /* 0x000fea000b800000 */
[----:B------:R-:W2:Y:S02]  /*0220*/  LDC.64 R76, c[0x0][0x8a8] ;  /* 0x00022a00ff4c7b82 */ /* 0x000ea40000000a00 */
[----:B--2---:R2:W5:Y:S01]  /*0230*/  LDG.E R76, desc[UR46][R76.64] ;  /* 0x0000002e4c4c7981 */ /* 0x004562000c1e1900 */
[----:B------:R-:W-:Y:S05]  /*0240*/  BRA `(.L_x_2) ;  /* 0x0000000000087947 */ /* 0x000fea0003800000 */
.L_x_3:
[----:B------:R-:W2:Y:S02]  /*0250*/  LDCU UR6, c[0x0][0x8a0] ;  /* 0x00011400ff0677ac */ /* 0x000ea40008000800 */
[----:B--2---:R-:W-:Y:S02]  /*0260*/  MOV R76, UR6 ;  /* 0x00000006004c7c02 */ /* 0x004fe40008000f00 */
.L_x_2:
[----:B------:R-:W-:Y:S01]  /*0270*/  IMAD.U32 R0, RZ, RZ, UR10 ;  /* 0x0000000aff007e24 */ /* 0x000fe2000f8e00ff */
[----:B------:R-:W-:Y:S04]  /*0280*/  BSSY.RECONVERGENT B0, `(.L_x_4) ;  /* 0x000000c000007945 */ /* 0x000fe80003800200 */
[C---:B------:R-:W-:Y:S02]  /*0290*/  ISETP.NE.OR P2, PT, R0.reuse, 0x1, !P1 ;  /* 0x000000010000780c */ /* 0x040fe40004f45670 */
[----:B------:R-:W-:-:S11]  /*02a0*/  ISETP.NE.OR P0, PT, R0, 0x3, !P1 ;  /* 0x000000030000780c */ /* 0x000fd60004f05670 */
[----:B------:R-:W-:Y:S05]  /*02b0*/  @P2 BRA `(.L_x_5) ;  /* 0x0000000000202947 */ /* 0x000fea0003800000 */
[----:B------:R-:W3:Y:S02]  /*02c0*/  LDCU.64 UR6, c[0x0][0x348] ;  /* 0x00006900ff0677ac */ /* 0x000ee40008000a00 */
[----:B---3--:R-:W-:Y:S02]  /*02d0*/  UIADD3 UR12, UP1, UPT, UR6, 0x80, URZ ;  /* 0x00000080060c7890 */ /* 0x008fe4000ff3e0ff */
[----:B------:R-:W-:Y:S02]  /*02e0*/  UIADD3 UR6, UP0, UPT, UR6, 0x180, URZ ;  /* 0x0000018006067890 */ /* 0x000fe4000ff1e0ff */
[----:B------:R-:W-:Y:S02]  /*02f0*/  UIADD3.X UR13, UPT, UPT, URZ, UR7, URZ, UP1, !UPT ;  /* 0x00000007ff0d7290 */ /* 0x000fe40008ffe4ff */
[----:B------:R-:W-:-:S07]  /*0300*/  UIADD3.X UR7, UPT, UPT, URZ, UR7, URZ, UP0, !UPT ;  /* 0x00000007ff077290 */ /* 0x000fce00087fe4ff */
[----:B------:R3:W-:Y:S02]  /*0310*/  UTMACCTL.PF [UR12] ;  /* 0x000000000c0079b9 */ /* 0x0007e40008040000 */
[----:B------:R3:W-:Y:S02]  /*0320*/  UTMACCTL.PF [UR6] ;  /* 0x00000000060079b9 */ /* 0x0007e40008040000 */
[----:B---3--:R-:W-:Y:S01]  /*0330*/  NOP ;  /* 0x0000000000007918 */ /* 0x008fe20000000000 */
.L_x_5:
[----:B------:R-:W-:Y:S05]  /*0340*/  BSYNC.RECONVERGENT B0 ;  /* 0x0000000000007941 */ /* 0x000fea0003800200 */
.L_x_4:
[----:B------:R-:W-:Y:S04]  /*0350*/  BSSY.RECONVERGENT B0, `(.L_x_6) ;  /* 0x000000a000007945 */ /* 0x000fe80003800200 */
        /* <DEDUP_REMOVED lines=9> */
.L_x_7:
[----:B------:R-:W-:Y:S05]  /*03f0*/  BSYNC.RECONVERGENT B0 ;  /* 0x0000000000007941 */ /* 0x000fea0003800200 */
.L_x_6:
[----:B------:R-:W3:Y:S01]  /*0400*/  LDCU.64 UR6, c[0x0][0x888] ;  /* 0x00011100ff0677ac */ /* 0x000ee20008000a00 */
[----:B------:R-:W-:Y:S02]  /*0410*/  UISETP.EQ.U32.AND UP1, UPT, UR4, URZ, UPT ;  /* 0x000000ff0400728c */ /* 0x000fe4000bf22070 */
[----:B------:R-:W-:Y:S02]  /*0420*/  UPLOP3.LUT UP5, UPT, UPT, UPT, UPT, 0x80, 0x8 ;  /* 0x000000000008789c */ /* 0x000fe40003faf070 */
[----:B---3--:R-:W-:-:S04]  /*0430*/  UISETP.NE.U32.AND UP0, UPT, UR6, URZ, UPT ;  /* 0x000000ff0600728c */ /* 0x008fc8000bf05070 */
[----:B------:R-:W-:-:S04]  /*0440*/  UISETP.NE.AND.EX UP0, UPT, UR7, URZ, UPT, UP0 ;  /* 0x000000ff0700728c */ /* 0x000fc8000bf05300 */
[----:B------:R-:W-:-:S04]  /*0450*/  UISETP.EQ.OR.EX UP2, UPT, UR5, URZ, !UP0, UP1 ;  /* 0x000000ff0500728c */ /* 0x000fc8000c742710 */
[----:B------:R-:W-:-:S05]  /*0460*/  UP2UR UR51, UPR, URZ, 0x4 ;  /* 0x00000004ff337883 */ /* 0x000fca0008000000 */
[----:B------:R-:W-:Y:S07]  /*0470*/  BRA.U !UP2, `(.L_x_8) ;  /* 0x000000010a207547 */ /* 0x000fee000b800000 */
[----:B------:R-:W-:Y:S01]  /*0480*/  UISETP.NE.U32.AND UP2, UPT, UR4, URZ, UPT ;  /* 0x000000ff0400728c */ /* 0x000fe2000bf45070 */
[----:B-----5:R-:W-:Y:S01]  /*0490*/  FSETP.NEU.AND P0, PT, R81, RZ, PT ;  /* 0x000000ff5100720b */ /* 0x020fe20003f0d000 */
[----:B------:R-:W-:Y:S02]  /*04a0*/  USEL UR4, URZ, 0xffffffff, UP0 ;  /* 0xffffffffff047887 */ /* 0x000fe40008000000 */
[----:B------:R-:W-:-:S10]  /*04b0*/  UISETP.NE.AND.EX UP2, UPT, UR5, URZ, UPT, UP2 ;  /* 0x000000ff0500728c */ /* 0x000fd4000bf45320 */
[----:B------:R-:W-:Y:S01]  /*04c0*/  VOTEU.ANY UP1, P0 ;  /* 0x0000000000ff7886 */ /* 0x000fe20000020100 */
[----:B------:R-:W-:-:S04]  /*04d0*/  @!UP2 USEL UR4, URZ, 0xffffffff, UP1 ;  /* 0xffffffffff04a887 */ /* 0x000fc80008800000 */
[----:B------:R-:W-:-:S04]  /*04e0*/  ULOP3.LUT UR4, UR4, 0x1, URZ, 0xc0, !UPT ;  /* 0x0000000104047892 */ /* 0x000fc8000f8ec0ff */
[----:B------:R-:W-:-:S11]  /*04f0*/  UISETP.NE.U32.AND UP5, UPT, UR4, 0x1, UPT ;  /* 0x000000010400788c */ /* 0x000fd6000bfa5070 */
.L_x_8:
[----:B------:R-:W3:Y:S01]  /*0500*/  SHFL.IDX PT, R0, R168, RZ, 0x1f ;  /* 0x00001fffa8007589 */ /* 0x000ee200000e0000 */
[----:B------:R-:W-:-:S04]  /*0510*/  UISETP.NE.AND UP1, UPT, UR10, 0x2, UPT ;  /* 0x000000020a00788c */ /* 0x000fc8000bf25270 */
[----:B------:R-:W-:Y:S02]  /*0520*/  UISETP.EQ.AND UP2, UPT, UR9, URZ, !UP1 ;  /* 0x000000ff0900728c */ /* 0x000fe4000cf42270 */
[----:B------:R-:W-:-:S04]  /*0530*/  USEL UR14, URZ, 0x1, UP1 ;  /* 0x00000001ff0e7887 */ /* 0x000fc80008800000 */
[----:B------:R-:W-:Y:S02]  /*0540*/  PLOP3.LUT P5, PT, P1, PT, UP2, 0x80, 0x8 ;  /* 0x000000000008781c */ /* 0x000fe40000faf028 */
[----:B---3--:R-:W-:-:S13]  /*0550*/  ISETP.NE.AND P0, PT, R0, RZ, PT ;  /* 0x000000ff0000720c */ /* 0x008fda0003f05270 */
[----:B------:R-:W-:Y:S05]  /*0560*/  @P0 BRA `(.L_x_9) ;  /* 0x0000000000540947 */ /* 0x000fea0003800000 */
[----:B------:R-:W-:Y:S01]  /*0570*/  UMOV UR5, 0x400 ;  /* 0x0000040000057882 */ /* 0x000fe20000000000 */
[----:B------:R-:W-:Y:S01]  /*0580*/  UMOV UR4, 0x1 ;  /* 0x0000000100047882 */ /* 0x000fe20000000000 */
[----:B------:R-:W-:Y:S02]  /*0590*/  ULEA UR5, UR37, UR5, 0x18 ;  /* 0x0000000525057291 */ /* 0x000fe4000f8ec0ff */
[----:B------:R-:W-:-:S04]  /*05a0*/  UIADD3 UR6, UPT, UPT, -UR4, 0x100000, URZ ;  /* 0x0010000004067890 */ /* 0x000fc8000fffe1ff */
[----:B------:R-:W-:Y:S02]  /*05b0*/  USHF.L.U32 UR7, UR6, 0xb, URZ ;  /* 0x0000000b06077899 */ /* 0x000fe400080006ff */
[----:B------:R-:W-:Y:S01]  /*05c0*/  USHF.L.U32 UR6, UR6, 0x1, URZ ;  /* 0x0000000106067899 */ /* 0x000fe200080006ff */
[----:B------:R-:W-:Y:S01]  /*05d0*/  ELECT P0, URZ, PT ;  /* 0x0000000000ff782f */ /* 0x000fe20003800000 */
[----:B------:R-:W3:Y:S10]  /*05e0*/  FENCE.VIEW.ASYNC.S ;  /* 0x00000000000073c6 */ /* 0x000ef40000000000 */
[----:B---3--:R3:W4:Y:S01]  /*05f0*/  SYNCS.EXCH.64 URZ, [UR5], UR6 ;  /* 0x0000000605ff75b2 */ /* 0x0087220008000100 */
[----:B------:R3:W1:Y:S01]  /*0600*/  SYNCS.EXCH.64 URZ, [UR5+0x30], UR6 ;  /* 0x0000300605ff75b2 */ /* 0x0006620008000100 */
        /* <DEDUP_REMOVED lines=10> */
[----:B------:R-:W-:Y:S01]  /*06b0*/  NOP ;  /* 0x0000000000007918 */ /* 0x000fe20000000000 */
.L_x_9:
[----:B------:R-:W2:Y:S01]  /*06c0*/  SHFL.IDX PT, R0, R168, RZ, 0x1f ;  /* 0x00001fffa8007589 */ /* 0x000ea200000e0000 */
[----:B------:R-:W-:Y:S01]  /*06d0*/  NOP ;  /* 0x0000000000007918 */ /* 0x000fe20000000000 */
[----:B--2---:R-:W-:-:S13]  /*06e0*/  ISETP.NE.AND P0, PT, R0, 0x1, PT ;  /* 0x000000010000780c */ /* 0x004fda0003f05270 */
[----:B------:R-:W-:Y:S05]  /*06f0*/  @P0 BRA `(.L_x_10) ;  /* 0x00000000004c0947 */ /* 0x000fea0003800000 */
[----:B---3--:R-:W-:Y:S01]  /*0700*/  UMOV UR6, 0x400 ;  /* 0x0000040000067882 */ /* 0x008fe20000000000 */
[----:B------:R-:W-:Y:S01]  /*0710*/  UMOV UR5, 0x20 ;  /* 0x0000002000057882 */ /* 0x000fe20000000000 */
[----:B------:R-:W-:Y:S01]  /*0720*/  UMOV UR4, 0x80 ;  /* 0x0000008000047882 */ /* 0x000fe20000000000 */
[----:B------:R-:W-:Y:S02]  /*0730*/  ULEA UR6, UR37, UR6, 0x18 ;  /* 0x0000000625067291 */ /* 0x000fe4000f8ec0ff */
[----:B------:R-:W-:-:S04]  /*0740*/  UIADD3 UR12, UPT, UPT, -UR5, 0x100000, URZ ;  /* 0x00100000050c7890 */ /* 0x000fc8000fffe1ff */
[----:B------:R-:W-:Y:S02]  /*0750*/  USHF.L.U32 UR13, UR12, 0xb, URZ ;  /* 0x0000000b0c0d7899 */ /* 0x000fe400080006ff */
[----:B------:R-:W-:Y:S02]  /*0760*/  USHF.L.U32 UR12, UR12, 0x1, URZ ;  /* 0x000000010c0c7899 */ /* 0x000fe400080006ff */
[----:B------:R-:W-:-:S04]  /*0770*/  UIADD3 UR4, UPT, UPT, -UR4, 0x100000, URZ ;  /* 0x0010000004047890 */ /* 0x000fc8000fffe1ff */
[----:B------:R-:W-:Y:S02]  /*0780*/  USHF.L.U32 UR5, UR4, 0xb, URZ ;  /* 0x0000000b04057899 */ /* 0x000fe400080006ff */
[----:B------:R-:W-:Y:S01]  /*0790*/  USHF.L.U32 UR4, UR4, 0x1, URZ ;  /* 0x0000000104047899 */ /* 0x000fe200080006ff */
[----:B------:R-:W-:Y:S01]  /*07a0*/  ELECT P0, URZ, PT ;  /* 0x0000000000ff782f */ /* 0x000fe20003800000 */
[----:B------:R-:W2:Y:S02]  /*07b0*/  FENCE.VIEW.ASYNC.S ;  /* 0x00000000000073c6 */ /* 0x000ea40000000000 */
[----:B--2---:R2:W3:Y:S08]  /*07c0*/  SYNCS.EXCH.64 URZ, [UR6+0x60], UR12 ;  /* 0x0000600c06ff75b2 */ /* 0x0044f00008000100 */
[----:B------:R2:W1:Y:S01]  /*07d0*/  SYNCS.EXCH.64 URZ, [UR6+0x78], UR4 ;  /* 0x0000780406ff75b2 */ /* 0x0004620008000100 */
[----:B------:R2:W1:Y:S01]  /*07e0*/  SYNCS.EXCH.64 URZ, [UR6+0x68], UR12 ;  /* 0x0000680c06ff75b2 */ /* 0x0004620008000100 */
[----:B------:R2:W1:Y:S01]  /*07f0*/  SYNCS.EXCH.64 URZ, [UR6+0x80], UR4 ;  /* 0x0000800406ff75b2 */ /* 0x0004620008000100 */
[----:B------:R2:W1:Y:S01]  /*0800*/  SYNCS.EXCH.64 URZ, [UR6+0x70], UR12 ;  /* 0x0000700c06ff75b2 */ /* 0x0004620008000100 */
[----:B------:R2:W1:Y:S01]  /*0810*/  SYNCS.EXCH.64 URZ, [UR6+0x88], UR4 ;  /* 0x0000880406ff75b2 */ /* 0x0004620008000100 */
[----:B------:R-:W-:Y:S01]  /*0820*/  NOP ;  /* 0x0000000000007918 */ /* 0x000fe20000000000 */
.L_x_10:
[----:B------:R-:W4:Y:S01]  /*0830*/  SHFL.IDX PT, R0, R168, RZ, 0x1f ;  /* 0x00001fffa8007589 */ /* 0x000f2200000e0000 */
[----:B------:R-:W-:Y:S01]  /*0840*/  NOP ;  /* 0x0000000000007918 */ /* 0x000fe20000000000 */
[----:B----4-:R-:W-:-:S13]  /*0850*/  ISETP.NE.AND P0, PT, R0, 0x3, PT ;  /* 0x000000030000780c */ /* 0x010fda0003f05270 */
[----:B------:R-:W-:Y:S05]  /*0860*/  @P0 BRA `(.L_x_11) ;  /* 0x00000000002c0947 */ /* 0x000fea0003800000 */
[----:B--23--:R-:W-:Y:S01]  /*0870*/  UMOV UR5, 0x400 ;  /* 0x0000040000057882 */ /* 0x00cfe20000000000 */
[----:B------:R-:W-:Y:S01]  /*0880*/  UMOV UR4, 0x20 ;  /* 0x0000002000047882 */ /* 0x000fe20000000000 */
[----:B------:R-:W-:Y:S02]  /*0890*/  ULEA UR5, UR37, UR5, 0x18 ;  /* 0x0000000525057291 */ /* 0x000fe4000f8ec0ff */
[----:B------:R-:W-:-:S04]  /*08a0*/  UIADD3 UR6, UPT, UPT, -UR4, 0x100000, URZ ;  /* 0x0010000004067890 */ /* 0x000fc8000fffe1ff */
[----:B------:R-:W-:Y:S02]  /*08b0*/  USHF.L.U32 UR7, UR6, 0xb, URZ ;  /* 0x0000000b06077899 */ /* 0x000fe400080006ff */
[----:B------:R-:W-:Y:S01]  /*08c0*/  USHF.L.U32 UR6, UR6, 0x1, URZ ;  /* 0x0000000106067899 */ /* 0x000fe200080006ff */
[----:B------:R-:W-:Y:S01]  /*08d0*/  ELECT P0, URZ, PT ;  /* 0x0000000000ff782f */ /* 0x000fe20003800000 */
[----:B------:R-:W2:Y:S10]  /*08e0*/  FENCE.VIEW.ASYNC.S ;  /* 0x00000000000073c6 */ /* 0x000eb40000000000 */
[----:B--2---:R4:W2:Y:S01]  /*08f0*/  SYNCS.EXCH.64 URZ, [UR5+0x90], UR6 ;  /* 0x0000900605ff75b2 */ /* 0x0048a20008000100 */
[----:B------:R4:W3:Y:S02]  /*0900*/  SYNCS.EXCH.64 URZ, [UR5+0x98], UR6 ;  /* 0x0000980605ff75b2 */ /* 0x0008e40008000100 */
[----:B----4-:R-:W-:Y:S01]  /*0910*/  NOP ;  /* 0x0000000000007918 */ /* 0x010fe20000000000 */
.L_x_11:
[----:B------:R-:W4:Y:S01]  /*0920*/  SHFL.IDX PT, R0, R168, RZ, 0x1f ;  /* 0x00001fffa8007589 */ /* 0x000f2200000e0000 */
[----:B------:R-:W-:Y:S01]  /*0930*/  NOP ;  /* 0x0000000000007918 */ /* 0x000fe20000000000 */
[----:B----4-:R-:W-:-:S13]  /*0940*/  ISETP.NE.AND P0, PT, R0, 0x4, PT ;  /* 0x000000040000780c */ /* 0x010fda0003f05270 */
[----:B------:R-:W-:Y:S05]  /*0950*/  @P0 BRA `(.L_x_12) ;  /* 0x0000000000480947 */ /* 0x000fea0003800000 */
[----:B--23--:R-:W-:Y:S01]  /*0960*/  UMOV UR6, 0x1e0 ;  /* 0x000001e000067882 */ /* 0x00cfe20000000000 */
[----:B------:R-:W-:Y:S01]  /*0970*/  UMOV UR5, 0x400 ;  /* 0x0000040000057882 */ /* 0x000fe20000000000 */
[----:B------:R-:W-:Y:S01]  /*0980*/  USEL UR6, UR6, 0x1a0, UP5 ;  /* 0x000001a006067887 */ /* 0x000fe2000a800000 */
        /* <DEDUP_REMOVED lines=10> */
[----:B--2---:R4:W2:Y:S08]  /*0a30*/  SYNCS.EXCH.64 URZ, [UR5+0xa0], UR12 ;  /* 0x0000a00c05ff75b2 */ /* 0x0048b00008000100 */
[----:B------:R4:W3:Y:S01]  /*0a40*/  SYNCS.EXCH.64 URZ, [UR5+0xb0], UR6 ;  /* 0x0000b00605ff75b2 */ /* 0x0008e20008000100 */
[----:B------:R4:W1:Y:S01]  /*0a50*/  SYNCS.EXCH.64 URZ, [UR5+0xa8], UR12 ;  /* 0x0000a80c05ff75b2 */ /* 0x0008620008000100 */
[----:B------:R4:W1:Y:S02]  /*0a60*/  SYNCS.EXCH.64 URZ, [UR5+0xb8], UR6 ;  /* 0x0000b80605ff75b2 */ /* 0x0008640008000100 */
[----:B----4-:R-:W-:Y:S01]  /*0a70*/  NOP ;  /* 0x0000000000007918 */ /* 0x010fe20000000000 */
.L_x_12:
[----:B------:R-:W4:Y:S01]  /*0a80*/  SHFL.IDX PT, R0, R168, RZ, 0x1f ;  /* 0x00001fffa8007589 */ /* 0x000f2200000e0000 */
[----:B------:R-:W-:Y:S01]  /*0a90*/  NOP ;  /* 0x0000000000007918 */ /* 0x000fe20000000000 */
[----:B----4-:R-:W-:-:S13]  /*0aa0*/  ISETP.NE.AND P0, PT, R0, 0x5, PT ;  /* 0x000000050000780c */ /* 0x010fda0003f05270 */
[----:B------:R-:W-:Y:S05]  /*0ab0*/  @P0 BRA `(.L_x_13) ;  /* 0x0000000000440947 */ /* 0x000fea0003800000 */
[----:B--23--:R-:W-:Y:S01]  /*0ac0*/  UMOV UR6, 0x400 ;  /* 0x0000040000067882 */ /* 0x00cfe20000000000 */
        /* <DEDUP_REMOVED lines=16> */
.L_x_13:
[----:B------:R-:W4:Y:S01]  /*0bd0*/  SHFL.IDX PT, R0, R168, RZ, 0x1f ;  /* 0x00001fffa8007589 */ /* 0x000f2200000e0000 */
[----:B------:R-:W-:Y:S01]  /*0be0*/  ISETP.NE.OR P1, PT, RZ, UR10, !P1 ;  /* 0x0000000aff007c0c */ /* 0x000fe2000cf25670 */
        /* <DEDUP_REMOVED lines=12> */
[----:B------:R4:W3:Y:S01]  /*0cb0*/  SYNCS.EXCH.64 URZ, [UR5+0xf0], UR6 ;  /* 0x0000f00605ff75b2 */ /* 0x0008e20008000100 */
[----:B------:R4:W1:Y:S01]  /*0cc0*/  SYNCS.EXCH.64 URZ, [UR5+0xe8], UR6 ;  /* 0x0000e80605ff75b2 */ /* 0x0008620008000100 */
[----:B------:R4:W1:Y:S02]  /*0cd0*/  SYNCS.EXCH.64 URZ, [UR5+0xf8], UR6 ;  /* 0x0000f80605ff75b2 */ /* 0x0008640008000100 */
[----:B----4-:R-:W-:Y:S01]  /*0ce0*/  NOP ;  /* 0x0000000000007918 */ /* 0x010fe20000000000 */
.L_x_14:
[----:B------:R-:W-:Y:S01]  /*0cf0*/  VOTEU.ALL UP1, P1 ;  /* 0x0000000000ff7886 */ /* 0x000fe20000820000 */
[----:B--23--:R-:W2:Y:S01]  /*0d00*/  LDCU UR5, c[0x0][0x36c] ;  /* 0x00006d80ff0577ac */ /* 0x00cea20008000800 */
[----:B------:R-:W-:Y:S01]  /*0d10*/  NOP ;  /* 0x0000000000007918 */ /* 0x000fe20000000000 */
[----:B------:R-:W-:Y:S01]  /*0d20*/  LOP3.LUT R10, R180, 0x1f, RZ, 0xc0, !PT ;  /* 0x0000001fb40a7812 */ /* 0x000fe200078ec0ff */
[----:B------:R-:W-:Y:S01]  /*0d30*/  UMOV UR6, 0x20 ;  /* 0x0000002000067882 */ /* 0x000fe20000000000 */
[----:B------:R-:W-:Y:S01]  /*0d40*/  @!UP1 UMOV UR4, 0x400 ;  /* 0x0000040000049882 */ /* 0x000fe20000000000 */
[----:B------:R-:W-:-:S04]  /*0d50*/  @!UP1 UIADD3 UR6, UPT, UPT, -UR6, 0x100000, URZ ;  /* 0x0010000006069890 */ /* 0x000fc8000fffe1ff */
[----:B------:R-:W-:Y:S02]  /*0d60*/  @!UP1 USHF.L.U32 UR7, UR6, 0xb, URZ ;  /* 0x0000000b06079899 */ /* 0x000fe400080006ff */
[----:B------:R-:W-:Y:S02]  /*0d70*/  @!UP1 USHF.L.U32 UR6, UR6, 0x1, URZ ;  /* 0x0000000106069899 */ /* 0x000fe400080006ff */
[----:B------:R-:W-:Y:S01]  /*0d80*/  @!UP1 ULEA UR4, UR37, UR4, 0x18 ;  /* 0x0000000425049291 */ /* 0x000fe2000f8ec0ff */
[----:B------:R-:W-:Y:S01]  /*0d90*/  VOTEU.ALL UP1, P1 ;  /* 0x0000000000ff7886 */ /* 0x000fe20000820000 */
[----:B------:R-:W-:Y:S01]  /*0da0*/  UISETP.NE.AND UP4, UPT, UR10, URZ, UPT ;  /* 0x000000ff0a00728c */ /* 0x000fe2000bf85270 */
[----:B------:R-:W3:Y:S09]  /*0db0*/  FENCE.VIEW.ASYNC.S ;  /* 0x00000000000073c6 */ /* 0x000ef20000000000 */
[----:B---3--:R3:W4:Y:S01]  /*0dc0*/  @!UP1 SYNCS.EXCH.64 URZ, [UR4+0x100], UR6 ;  /* 0x0001000604ff95b2 */ /* 0x0087220008000100 */
[----:B--2---:R-:W-:-:S09]  /*0dd0*/  UISETP.EQ.U32.AND UP1, UPT, UR5, 0x1, UPT ;  /* 0x000000010500788c */ /* 0x004fd2000bf22070 */
[----:B------:R-:W-:Y:S05]  /*0de0*/  BRA.U !UP1, `(.L_x_15) ;  /* 0x0000000109087547 */ /* 0x000fea000b800000 */
[----:B-1--4-:R-:W-:Y:S01]  /*0df0*/  UCGABAR_ARV ;  /* 0x00000000000079c7 */ /* 0x012fe20008000000 */
[----:B------:R-:W-:Y:S05]  /*0e00*/  BRA `(.L_x_16) ;  /* 0x0000000000047947 */ /* 0x000fea0003800000 */
.L_x_15:
[----:B-1--4-:R-:W-:Y:S01]  /*0e10*/  NOP ;  /* 0x0000000000007918 */ /* 0x012fe20000000000 */
.L_x_16:
[----:B------:R-:W1:Y:S01]  /*0e20*/  S2R R20, SR_CTAID.Y ;  /* 0x0000000000147919 */ /* 0x000e620000002600 */
[----:B------:R-:W-:-:S05]  /*0e30*/  CS2R.32 R166, SR_CgaSize ;  /* 0x0000000000a67805 */ /* 0x000fca0000008a00 */
[----:B------:R-:W-:-:S05]  /*0e40*/  IMAD R166, R166, -0xa0, RZ ;  /* 0xffffff60a6a67824 */ /* 0x000fca00078e02ff */
[----:B---3--:R-:W-:-:S14]  /*0e50*/  R2UR UR4, R166 ;  /* 0x00000000a60472ca */ /* 0x008fdc00000e0000 */
[----:B------:R-:W2:Y:S01]  /*0e60*/  LDCU UR4, c[0x0][UR4+0x2b4] ;  /* 0x00005680040477ac */ /* 0x000ea20008000800 */
[----:B------:R-:W-:-:S05]  /*0e70*/  CS2R.32 R0, SR_CgaSize ;  /* 0x0000000000007805 */ /* 0x000fca0000008a00 */
[----:B------:R-:W-:-:S06]  /*0e80*/  IMAD R0, R0, -0xa0, RZ ;  /* 0xffffff6000007824 */ /* 0x000fcc00078e02ff */
[----:B------:R-:W3:Y:S01]  /*0e90*/  LDC R0, c[0x0][R0+0x2a4] ;  /* 0x0000a90000007b82 */ /* 0x000ee20000000800 */
[----:B------:R-:W-:Y:S01]  /*0ea0*/  PRMT R8, RZ, 0x7610, R8 ;  /* 0x00007610ff087816 */ /* 0x000fe20000000008 */
[----:B------:R-:W4:Y:S01]  /*0eb0*/  S2R R11, SR_CTAID.X ;  /* 0x00000000000b7919 */ /* 0x000f220000002500 */
[----:B------:R-:W-:-:S05]  /*0ec0*/  CS2R.32 R166, SR_CgaSize ;  /* 0x0000000000a67805 */ /* 0x000fca0000008a00 */
[----:B------:R-:W-:-:S05]  /*0ed0*/  IMAD R166, R166, -0xa0, RZ ;  /* 0xffffff60a6a67824 */ /* 0x000fca00078e02ff */
[----:B------:R-:W-:-:S14]  /*0ee0*/  R2UR UR5, R166 ;  /* 0x00000000a60572ca */ /* 0x000fdc00000e0000 */
[----:B------:R-:W3:Y:S01]  /*0ef0*/  LDCU UR5, c[0x0][UR5+0x2b0] ;  /* 0x00005600050577ac */ /* 0x000ee20008000800 */
[----:B------:R-:W-:Y:S01]  /*0f00*/  UISETP.NE.AND UP2, UPT, UR10, 0x2, UPT ;  /* 0x000000020a00788c */ /* 0x000fe2000bf45270 */
[----:B------:R-:W2:Y:S01]  /*0f10*/  LDC R9, c[0x0][0xb24] ;  /* 0x0002c900ff097b82 */ /* 0x000ea20000000800 */
[----:B------:R-:W-:-:S05]  /*0f20*/  CS2R.32 R2, SR_CgaSize ;  /* 0x0000000000027805 */ /* 0x000fca0000008a00 */
[----:B------:R-:W-:-:S06]  /*0f30*/  IMAD R2, R2, -0xa0, RZ ;  /* 0xffffff6002027824 */ /* 0x000fcc00078e02ff */
[----:B------:R-:W3:Y:S08]  /*0f40*/  LDC R2, c[0x0][R2+0x2a0] ;  /* 0x0000a80002027b82 */ /* 0x000ef00000000800 */
[----:B------:R-:W3:Y:S01]  /*0f50*/  LDC R72, c[0x0][0xb24] ;  /* 0x0002c900ff487b82 */ /* 0x000ee20000000800 */
[----:B-1----:R-:W-:-:S07]  /*0f60*/  I2FP.F32.U32 R3, R20 ;  /* 0x0000001400037245 */ /* 0x002fce0000201000 */
[----:B------:R-:W1:Y:S01]  /*0f70*/  S2UR UR36, SR_CTAID.Z ;  /* 0x00000000002479c3 */ /* 0x000e620000002700 */
[----:B--2---:R-:W-:Y:S01]  /*0f80*/  ISETP.GE.AND P0, PT, R9, 0x1, PT ;  /* 0x000000010900780c */ /* 0x004fe20003f06270 */
[----:B----4-:R-:W-:Y:S01]  /*0f90*/  IMAD.MOV.U32 R21, RZ, RZ, R11 ;  /* 0x000000ffff157224 */ /* 0x010fe200078e000b */
[----:B------:R-:W-:Y:S01]  /*0fa0*/  I2FP.F32.U32 R4, R11 ;  /* 0x0000000b00047245 */ /* 0x000fe20000201000 */
[----:B------:R-:W-:Y:S01]  /*0fb0*/  FMUL R3, R3, UR4 ;  /* 0x0000000403037c20 */ /* 0x000fe20008400000 */
[----:B------:R-:W2:Y:S03]  /*0fc0*/  LDCU UR4, c[0x0][0xb30] ;  /* 0x00016600ff0477ac */ /* 0x000ea60008000800 */
[----:B---3--:R-:W-:Y:S01]  /*0fd0*/  FMUL R4, R4, UR5 ;  /* 0x0000000504047c20 */ /* 0x008fe20008400000 */
[----:B------:R-:W3:Y:S08]  /*0fe0*/  F2I.U32.TRUNC.NTZ R143, R3 ;  /* 0x00000003008f7305 */ /* 0x000ef0000020f000 */
[----:B------:R-:W4:Y:S01]  /*0ff0*/  F2I.U32.TRUNC.NTZ R166, R4 ;  /* 0x0000000400a67305 */ /* 0x000f22000020f000 */
[----:B--2---:R-:W-:Y:S01]  /*1000*/  UISETP.NE.AND UP3, UPT, UR4, 0x1, UPT ;  /* 0x000000010400788c */ /* 0x004fe2000bf65270 */
[----:B---3--:R-:W-:-:S05]  /*1010*/  IADD3 R143, PT, PT, -R143, RZ, RZ ;  /* 0x000000ff8f8f7210 */ /* 0x008fca0007ffe1ff */
[----:B------:R-:W-:Y:S01]  /*1020*/  IMAD R143, R0, R143, R20 ;  /* 0x0000008f008f7224 */ /* 0x000fe200078e0214 */
[----:B------:R-:W-:Y:S01]  /*1030*/  PRMT R0, RZ, 0x7610, R0 ;  /* 0x00007610ff007816 */ /* 0x000fe20000000000 */
[----:B----4-:R-:W-:-:S04]  /*1040*/  IMAD.MOV R166, RZ, RZ, -R166 ;  /* 0x000000ffffa67224 */ /* 0x010fc800078e0aa6 */
[----:B------:R-:W-:Y:S01]  /*1050*/  IMAD R166, R2, R166, R11 ;  /* 0x000000a602a67224 */ /* 0x000fe200078e020b */
[----:B-1----:R-:W-:Y:S06]  /*1060*/  BRA.U UP4, `(.L_x_17) ;  /* 0x0000000104247547 */ /* 0x002fec000b800000 */
[----:B------:R-:W-:Y:S01]  /*1070*/  ISETP.NE.AND P1, PT, R143, RZ, PT ;  /* 0x000000ff8f00720c */ /* 0x000fe20003f25270 */
[----:B------:R-:W-:Y:S01]  /*1080*/  IMAD.MOV.U32 R0, RZ, RZ, 0x3 ;  /* 0x00000003ff007424 */ /* 0x000fe200078e00ff */
[C---:B------:R-:W-:Y:S02]  /*1090*/  LOP3.LUT R3, R166.reuse, 0xfffffffe, RZ, 0xc0, !PT ;  /* 0xfffffffea6037812 */ /* 0x040fe400078ec0ff */
[----:B------:R-:W-:Y:S02]  /*10a0*/  ISETP.LT.U32.OR P1, PT, R166, 0x2, !P1 ;  /* 0x00000002a600780c */ /* 0x000fe40004f21470 */
[----:B------:R-:W-:Y:S02]  /*10b0*/  SHF.L.U32 R0, R0, R3, RZ ;  /* 0x0000000300007219 */ /* 0x000fe400000006ff */
[----:B------:R-:W-:Y:S02]  /*10c0*/  SEL R5, RZ, 0x1, !P1 ;  /* 0x00000001ff057807 */ /* 0x000fe40004800000 */
[----:B------:R-:W-:-:S05]  /*10d0*/  SEL R2, RZ, 0x2, !P1 ;  /* 0x00000002ff027807 */ /* 0x000fca0004800000 */
[----:B------:R-:W-:-:S05]  /*10e0*/  IMAD.IADD R2, R5, 0x1, R2 ;  /* 0x0000000105027824 */ /* 0x000fca00078e0202 */
[----:B------:R-:W-:Y:S02]  /*10f0*/  PRMT R8, R2, 0x7610, R8 ;  /* 0x0000761002087816 */ /* 0x000fe40000000008 */
.L_x_17:
[----:B------:R-:W-:Y:S05]  /*1100*/  @!P0 BRA `(.L_x_18) ;  /* 0x0000000000b88947 */ /* 0x000fea0003800000 */
[----:B------:R-:W1:Y:S01]  /*1110*/  LDC.64 R4, c[0x0][0xb18] ;  /* 0x0002c600ff047b82 */ /* 0x000e620000000a00 */
[----:B------:R-:W-:-:S07]  /*1120*/  ISETP.NE.AND P0, PT, R9, 0x1, PT ;  /* 0x000000010900780c */ /* 0x000fce0003f05270 */
[----:B------:R-:W2:Y:S08]  /*1130*/  LDC R14, c[0x0][0xb0c] ;  /* 0x0002c300ff0e7b82 */ /* 0x000eb00000000800 */
[----:B------:R-:W3:Y:S08]  /*1140*/  LDC R13, c[0x0][0x370] ;  /* 0x0000dc00ff0d7b82 */ /* 0x000ef00000000800 */
[----:B------:R-:W4:Y:S01]  /*1150*/  LDC R16, c[0x0][0x374] ;  /* 0x0000dd00ff107b82 */ /* 0x000f220000000800 */
[----:B-1----:R-:W-:-:S07]  /*1160*/  ISETP.NE.AND P1, PT, R4, 0x1, PT ;  /* 0x000000010400780c */ /* 0x002fce0003f25270 */
[----:B------:R-:W3:Y:S01]  /*1170*/  LDC.64 R6, c[0x0][0xb10] ;  /* 0x0002c400ff067b82 */ /* 0x000ee20000000a00 */
[----:B--2---:R-:W-:-:S07]  /*1180*/  ISETP.NE.AND P2, PT, R14, 0x1, PT ;  /* 0x000000010e00780c */ /* 0x004fce0003f45270 */
[----:B------:R-:W1:Y:S08]  /*1190*/  LDC R12, c[0x0][0xb20] ;  /* 0x0002c800ff0c7b82 */ /* 0x000e700000000800 */
[----:B------:R-:W2:Y:S01]  /*11a0*/  LDC.64 R2, c[0x0][0xb28] ;  /* 0x0002ca00ff027b82 */ /* 0x000ea20000000a00 */
[----:B----4-:R-:W-:-:S04]  /*11b0*/  IMAD.HI.U32 R15, R16, R5, RZ ;  /* 0x00000005100f7227 */ /* 0x010fc800078e00ff */
[----:B------:R-:W-:-:S04]  /*11c0*/  IMAD.HI.U32 R5, R20, R5, RZ ;  /* 0x0000000514057227 */ /* 0x000fc800078e00ff */
[----:B---3--:R-:W-:-:S04]  /*11d0*/  IMAD.HI.U32 R18, R13, R6, RZ ;  /* 0x000000060d127227 */ /* 0x008fc800078e00ff */
[C---:B------:R-:W-:Y:S01]  /*11e0*/  IMAD.HI.U32 R22, R11.reuse, R6, RZ ;  /* 0x000000060b167227 */ /* 0x040fe200078e00ff */
[-C--:B------:R-:W-:Y:S02]  /*11f0*/  @P2 SHF.R.U32.HI R13, RZ, R7.reuse, R18 ;  /* 0x00000007ff0d2219 */ /* 0x080fe40000011612 */
[-C--:B-1----:R-:W-:Y:S02]  /*1200*/  @P1 SHF.R.U32.HI R16, RZ, R12.reuse, R15 ;  /* 0x0000000cff101219 */ /* 0x082fe4000001160f */
[----:B------:R-:W-:Y:S02]  /*1210*/  SHF.R.U32.HI R5, RZ, R12, R5 ;  /* 0x0000000cff057219 */ /* 0x000fe40000011605 */
[----:B------:R-:W-:Y:S02]  /*1220*/  SHF.R.U32.HI R22, RZ, R7, R22 ;  /* 0x00000007ff167219 */ /* 0x000fe40000011616 */
[----:B------:R-:W-:Y:S01]  /*1230*/  SEL R5, R20, R5, !P1 ;  /* 0x0000000514057207 */ /* 0x000fe20004800000 */
[----:B--2---:R-:W-:Y:S01]  /*1240*/  IMAD.HI.U32 R18, R16, R2, RZ ;  /* 0x0000000210127227 */ /* 0x004fe200078e00ff */
[----:B------:R-:W-:-:S02]  /*1250*/  SEL R21, R11, R22, !P2 ;  /* 0x000000160b157207 */ /* 0x000fc40005000000 */
[----:B------:R-:W-:Y:S01]  /*1260*/  IADD3 R7, PT, PT, -R5, RZ, RZ ;  /* 0x000000ff05077210 */ /* 0x000fe20007ffe1ff */
[----:B------:R-:W-:Y:S01]  /*1270*/  IMAD.HI.U32 R6, R13, R2, RZ ;  /* 0x000000020d067227 */ /* 0x000fe200078e00ff */
[----:B------:R-:W-:-:S03]  /*1280*/  @P0 SHF.R.U32.HI R16, RZ, R3, R18 ;  /* 0x00000003ff100219 */ /* 0x000fc60000011612 */
[----:B------:R-:W-:Y:S01]  /*1290*/  IMAD R7, R4, R7, R20 ;  /* 0x0000000704077224 */ /* 0x000fe200078e0214 */
[----:B------:R-:W-:Y:S01]  /*12a0*/  @P0 SHF.R.U32.HI R13, RZ, R3, R6 ;  /* 0x00000003ff0d0219 */ /* 0x000fe20000011606 */
[----:B------:R-:W-:-:S04]  /*12b0*/  IMAD R16, R16, R9, RZ ;  /* 0x0000000910107224 */ /* 0x000fc800078e02ff */
[----:B------:R-:W-:Y:S01]  /*12c0*/  IMAD R6, R13, R9, RZ ;  /* 0x000000090d067224 */ /* 0x000fe200078e02ff */
[----:B------:R-:W-:-:S04]  /*12d0*/  ISETP.GE.AND P1, PT, R5, R16, PT ;  /* 0x000000100500720c */ /* 0x000fc80003f26270 */
[----:B------:R-:W-:Y:S01]  /*12e0*/  ISETP.GE.OR P1, PT, R21, R6, P1 ;  /* 0x000000061500720c */ /* 0x000fe20000f26670 */
[----:B------:R-:W-:-:S05]  /*12f0*/  IMAD.HI.U32 R6, R5, R2, RZ ;  /* 0x0000000205067227 */ /* 0x000fca00078e00ff */
[----:B------:R-:W-:-:S04]  /*1300*/  SHF.R.U32.HI R6, RZ, R3, R6 ;  /* 0x00000003ff067219 */ /* 0x000fc80000011606 */
[----:B------:R-:W-:-:S03]  /*1310*/  SEL R6, R5, R6, !P0 ;  /* 0x0000000605067207 */ /* 0x000fc60004000000 */
[----:B------:R-:W-:Y:S01]  /*1320*/  @!P1 IMAD.HI.U32 R12, R21, R2, RZ ;  /* 0x00000002150c9227 */ /* 0x000fe200078e00ff */
[----:B------:R-:W-:-:S04]  /*1330*/  IADD3 R2, PT, PT, -R6, RZ, RZ ;  /* 0x000000ff06027210 */ /* 0x000fc80007ffe1ff */
[----:B------:R-:W-:Y:S01]  /*1340*/  @!P1 SHF.R.U32.HI R12, RZ, R3, R12 ;  /* 0x00000003ff0c9219 */ /* 0x000fe2000001160c */
[----:B------:R-:W-:-:S03]  /*1350*/  IMAD R2, R9, R2, R5 ;  /* 0x0000000209027224 */ /* 0x000fc600078e0205 */
[----:B------:R-:W-:-:S05]  /*1360*/  @!P1 SEL R3, R21, R12, !P0 ;  /* 0x0000000c15039207 */ /* 0x000fca0004000000 */
[--C-:B------:R-:W-:Y:S02]  /*1370*/  @!P1 IMAD.IADD R6, R6, 0x1, -R3.reuse ;  /* 0x0000000106069824 */ /* 0x100fe400078e0a03 */
[----:B------:R-:W-:Y:S01]  /*1380*/  @!P1 IMAD R3, R2, R13, R3 ;  /* 0x0000000d02039224 */ /* 0x000fe200078e0203 */
[----:B------:R-:W-:Y:S01]  /*1390*/  IADD3 R2, PT, PT, -R21, RZ, RZ ;  /* 0x000000ff15027210 */ /* 0x000fe20007ffe1ff */
[----:B------:R-:W-:Y:S02]  /*13a0*/  @!P1 IMAD R5, R6, R9, R21 ;  /* 0x0000000906059224 */ /* 0x000fe400078e0215 */
[----:B------:R-:W-:Y:S02]  /*13b0*/  @!P1 IMAD.MOV.U32 R21, RZ, RZ, R3 ;  /* 0x000000ffff159224 */ /* 0x000fe400078e0003 */
[----:B------:R-:W-:Y:S02]  /*13c0*/  IMAD R2, R14, R2, R11 ;  /* 0x000000020e027224 */ /* 0x000fe400078e020b */
[----:B------:R-:W-:-:S02]  /*13d0*/  IMAD R20, R5, R4, R7 ;  /* 0x0000000405147224 */ /* 0x000fc400078e0207 */
[----:B------:R-:W-:Y:S02]  /*13e0*/  IMAD R21, R21, R14, R2 ;  /* 0x0000000e15157224 */ /* 0x000fe400078e0202 */
.L_x_18:
[----:B------:R-:W-:Y:S05]  /*13f0*/  BRA.U UP3, `(.L_x_19) ;  /* 0x0000000103407547 */ /* 0x000fea000b800000 */
[----:B------:R-:W1:Y:S08]  /*1400*/  LDC.64 R4, c[0x0][0xb10] ;  /* 0x0002c400ff047b82 */ /* 0x000e700000000a00 */
[----:B------:R-:W2:Y:S08]  /*1410*/  LDC.64 R2, c[0x0][0xb18] ;  /* 0x0002c600ff027b82 */ /* 0x000eb00000000a00 */
[----:B------:R-:W3:Y:S08]  /*1420*/  LDC R6, c[0x0][0xb20] ;  /* 0x0002c800ff067b82 */ /* 0x000ef00000000800 */
[----:B------:R-:W4:Y:S01]  /*1430*/  LDC R12, c[0x0][0xb0c] ;  /* 0x0002c300ff0c7b82 */ /* 0x000f220000000800 */
[----:B-1----:R-:W-:-:S05]  /*1440*/  IMAD.HI.U32 R4, R21, R4, RZ ;  /* 0x0000000415047227 */ /* 0x002fca00078e00ff */
[----:B------:R-:W-:Y:S01]  /*1450*/  SHF.R.U32.HI R4, RZ, R5, R4 ;  /* 0x00000005ff047219 */ /* 0x000fe20000011604 */
[----:B--2---:R-:W-:Y:S01]  /*1460*/  IMAD.HI.U32 R3, R20, R3, RZ ;  /* 0x0000000314037227 */ /* 0x004fe200078e00ff */
[----:B------:R-:W-:-:S04]  /*1470*/  ISETP.NE.AND P0, PT, R2, 0x1, PT ;  /* 0x000000010200780c */ /* 0x000fc80003f05270 */
[----:B---3--:R-:W-:-:S04]  /*1480*/  SHF.R.U32.HI R3, RZ, R6, R3 ;  /* 0x00000006ff037219 */ /* 0x008fc80000011603 */
[----:B------:R-:W-:Y:S02]  /*1490*/  SEL R3, R20, R3, !P0 ;  /* 0x0000000314037207 */ /* 0x000fe40004000000 */
[----:B----4-:R-:W-:-:S04]  /*14a0*/  ISETP.NE.AND P1, PT, R12, 0x1, PT ;  /* 0x000000010c00780c */ /* 0x010fc80003f25270 */
[----:B------:R-:W-:-:S05]  /*14b0*/  SEL R6, R21, R4, !P1 ;  /* 0x0000000415067207 */ /* 0x000fca0004800000 */
[----:B------:R-:W-:Y:S02]  /*14c0*/  IMAD.IADD R4, R3, 0x1, -R6 ;  /* 0x0000000103047824 */ /* 0x000fe400078e0a06 */
[----:B------:R-:W-:Y:S02]  /*14d0*/  IMAD.IADD R3, R6, 0x1, -R3 ;  /* 0x0000000106037824 */ /* 0x000fe400078e0a03 */
[----:B------:R-:W-:Y:S02]  /*14e0*/  IMAD R21, R4, R12, R21 ;  /* 0x0000000c04157224 */ /* 0x000fe400078e0215 */
[----:B------:R-:W-:Y:S02]  /*14f0*/  IMAD R20, R3, R2, R20 ;  /* 0x0000000203147224 */ /* 0x000fe400078e0214 */
.L_x_19:
[----:B------:R-:W-:Y:S05]  /*1500*/  BRA.U !UP1, `(.L_x_20) ;  /* 0x00000001090c7547 */ /* 0x000fea000b800000 */
[----:B------:R-:W-:Y:S01]  /*1510*/  UCGABAR_WAIT ;  /* 0x0000000000007dc7 */ /* 0x000fe20008000000 */
[----:B------:R-:W-:Y:S01]  /*1520*/  CCTL.IVALL ;  /* 0x00000000ff00798f */ /* 0x000fe20002000000 */
[----:B------:R-:W-:Y:S05]  /*1530*/  BRA `(.L_x_21) ;  /* 0x0000000000047947 */ /* 0x000fea0003800000 */
.L_x_20:
[----:B------:R-:W-:Y:S06]  /*1540*/  BAR.SYNC.DEFER_BLOCKING 0x0 ;  /* 0x0000000000007b1d */ /* 0x000fec0000010000 */
.L_x_21:
[----:B------:R-:W-:Y:S05]  /*1550*/  BRA.U UP2, `(.L_x_22) ;  /* 0x0000001102f87547 */ /* 0x000fea000b800000 */
[----:B------:R-:W1:Y:S01]  /*1560*/  LDCU UR22, c[0x0][0x38c] ;  /* 0x00007180ff1677ac */ /* 0x000e620008000800 */
[----:B------:R-:W2:Y:S01]  /*1570*/  LDC R9, c[0x0][0x370] ;  /* 0x0000dc00ff097b82 */ /* 0x000ea20000000800 */
[----:B------:R-:W-:Y:S01]  /*1580*/  PLOP3.LUT P1, PT, PT, PT, UP5, 0x80, 0x8 ;  /* 0x000000000008781c */ /* 0x000fe20003f2f058 */
[C---:B------:R-:W-:Y:S01]  /*1590*/  IMAD.SHL.U32 R16, R11.reuse, 0x80, RZ ;  /* 0x000000800b107824 */ /* 0x040fe200078e00ff */
[----:B------:R-:W-:Y:S01]  /*15a0*/  UISETP.NE.AND UP1, UPT, UR10, URZ, UPT ;  /* 0x000000ff0a00728c */ /* 0x000fe2000bf25270 */
[----:B------:R-:W-:Y:S01]  /*15b0*/  ISETP.NE.AND P4, PT, R10, RZ, P5 ;  /* 0x000000ff0a00720c */ /* 0x000fe20002f85270 */
[----:B------:R-:W-:Y:S01]  /*15c0*/  IMAD.MOV.U32 R15, RZ, RZ, 0x1 ;  /* 0x00000001ff0f7424 */ /* 0x000fe200078e00ff */
[----:B------:R-:W-:Y:S01]  /*15d0*/  LOP3.LUT R17, R11, 0x1, RZ, 0xc0, !PT ;  /* 0x000000010b117812 */ /* 0x000fe200078ec0ff */
[----:B------:R-:W-:Y:S01]  /*15e0*/  IMAD.MOV.U32 R14, RZ, RZ, RZ ;  /* 0x000000ffff0e7224 */ /* 0x000fe200078e00ff */
[----:B------:R-:W3:Y:S01]  /*15f0*/  LDC R0, c[0x0][0x374] ;  /* 0x0000dd00ff007b82 */ /* 0x000ee20000000800 */
[----:B------:R-:W-:-:S02]  /*1600*/  PLOP3.LUT P1, PT, P1, PT, PT, 0x8, 0x80 ;  /* 0x000000000080781c */ /* 0x000fc40000f2e170 */
[----:B------:R-:W-:Y:S01]  /*1610*/  CS2R R12, SRZ ;  /* 0x00000000000c7805 */ /* 0x000fe2000001ff00 */
[----:B------:R-:W-:Y:S01]  /*1620*/  IMAD.MOV.U32 R10, RZ, RZ, 0x1 ;  /* 0x00000001ff0a7424 */ /* 0x000fe200078e00ff */
[----:B------:R-:W4:Y:S01]  /*1630*/  LDCU.64 UR26, c[0x0][0x348] ;  /* 0x00006900ff1a77ac */ /* 0x000f220008000a00 */
[----:B------:R-:W-:Y:S02]  /*1640*/  USEL UR14, UR14, 0x2, UP1 ;  /* 0x000000020e0e7887 */ /* 0x000fe40008800000 */
[----:B-1----:R-:W-:Y:S01]  /*1650*/  UIADD3 UR4, UPT, UPT, UR22, 0x7f, URZ ;  /* 0x0000007f16047890 */ /* 0x002fe2000fffe0ff */
[----:B------:R-:W-:-:S03]  /*1660*/  UMOV UR15, URZ ;  /* 0x000000ff000f7c82 */ /* 0x000fc60008000000 */
[----:B------:R-:W-:-:S04]  /*1670*/  USHF.R.S32.HI UR24, URZ, 0x1f, UR4 ;  /* 0x0000001fff187899 */ /* 0x000fc80008011404 */
[----:B------:R-:W-:Y:S02]  /*1680*/  ULEA.HI UR24, UR24, UR4, URZ, 0x7 ;  /* 0x0000000418187291 */ /* 0x000fe4000f8f38ff */
[----:B------:R-:W-:Y:S02]  /*1690*/  UIADD3 UR4, UPT, UPT, UR22, -0x1, URZ ;  /* 0xffffffff16047890 */ /* 0x000fe4000fffe0ff */
[----:B------:R-:W-:Y:S02]  /*16a0*/  USHF.R.S32.HI UR24, URZ, 0x7, UR24 ;  /* 0x00000007ff187899 */ /* 0x000fe40008011418 */
[----:B------:R-:W-:Y:S02]  /*16b0*/  UISETP.GE.U32.AND UP2, UPT, UR4, -0xff, UPT ;  /* 0xffffff010400788c */ /* 0x000fe4000bf46070 */
[----:B------:R-:W-:Y:S02]  /*16c0*/  UISETP.LT.U32.AND UP0, UPT, UR24, 0x6, UPT ;  /* 0x000000061800788c */ /* 0x000fe4000bf01070 */
[----:B------:R-:W-:-:S02]  /*16d0*/  UIADD3 UR22, UPT, UPT, UR22, 0xfe, URZ ;  /* 0x000000fe16167890 */ /* 0x000fc4000fffe0ff */
[----:B------:R-:W-:-:S04]  /*16e0*/  USEL UR23, UR24, 0x6, UP0 ;  /* 0x0000000618177887 */ /* 0x000fc80008000000 */
[----:B------:R-:W-:Y:S02]  /*16f0*/  UIADD3 UR13, UPT, UPT, UR23, -0x1, URZ ;  /* 0xffffffff170d7890 */ /* 0x000fe4000fffe0ff */
[----:B------:R-:W-:Y:S02]  /*1700*/  @UP2 UIADD3 UR13, UPT, UPT, UR23, URZ, URZ ;  /* 0x000000ff170d2290 */ /* 0x000fe4000fffe0ff */
[----:B------:R-:W-:Y:S02]  /*1710*/  UIADD3 UR21, UPT, UPT, UR24, -UR23, URZ ;  /* 0x8000001718157290 */ /* 0x000fe4000fffe0ff */
[----:B------:R-:W-:Y:S02]  /*1720*/  UIADD3 UR7, UPT, UPT, UR13, 0x1, URZ ;  /* 0x000000010d077890 */ /* 0x000fe4000fffe0ff */
[----:B--2-4-:R-:W-:-:S12]  /*1730*/  UIADD3 UR13, UPT, UPT, -UR13, URZ, URZ ;  /* 0x000000ff0d0d7290 */ /* 0x014fd8000fffe1ff */
.L_x_42:
[----:B------:R-:W-:Y:S01]  /*1740*/  UISETP.NE.AND UP0, UPT, UR37, URZ, UPT ;  /* 0x000000ff2500728c */ /* 0x000fe2000bf05270 */
[----:B------:R-:W1:Y:S08]  /*1750*/  S2UR UR37, SR_CgaCtaId ;  /* 0x00000000002579c3 */ /* 0x000e700000008800 */
[----:B------:R-:W-:Y:S05]  /*1760*/  BRA.U UP0, `(.L_x_23) ;  /* 0x0000000100347547 */ /* 0x000fea000b800000 */
[----:B------:R-:W2:Y:S01]  /*1770*/  S2R R2, SR_CgaCtaId ;  /* 0x0000000000027919 */ /* 0x000ea20000008800 */
[----:B------:R-:W-:-:S04]  /*1780*/  MOV R3, 0x400 ;  /* 0x0000040000037802 */ /* 0x000fc80000000f00 */
[----:B--2---:R-:W-:Y:S02]  /*1790*/  LEA R3, R2, R3, 0x18 ;  /* 0x0000000302037211 */ /* 0x004fe400078ec0ff */
[----:B------:R-:W-:-:S03]  /*17a0*/  SHF.L.U32 R2, R10, 0x1f, RZ ;  /* 0x0000001f0a027819 */ /* 0x000fc600000006ff */
[----:B------:R-:W-:-:S04]  /*17b0*/  IMAD R3, R12, 0x8, R3 ;  /* 0x000000080c037824 */ /* 0x000fc800078e0203 */
[----:B------:R-:W2:Y:S02]  /*17c0*/  SYNCS.PHASECHK.TRANS64.TRYWAIT P0, [R3+URZ+0xf0], R2 ;  /* 0x0000f002030075a7 */ /* 0x000ea400080011ff */
[----:B--2---:R-:W-:Y:S05]  /*17d0*/  @!P0 BRA `(.L_x_24) ;  /* 0x0000008800a48947 */ /* 0x004fea0003800000 */
.L_x_138:
[----:B------:R-:W-:Y:S01]  /*17e0*/  VIADD R12, R12, 0x1 ;  /* 0x000000010c0c7836 */ /* 0x000fe20000000000 */
[----:B------:R2:W-:Y:S04]  /*17f0*/  SYNCS.ARRIVE.TRANS64.A1T0 RZ, [R3+URZ+0xe0], RZ ;  /* 0x0000e0ff03ff79a7 */ /* 0x0005e800081000ff */
[----:B------:R-:W-:-:S04]  /*1800*/  ISETP.NE.AND P0, PT, R12, 0x2, PT ;  /* 0x000000020c00780c */ /* 0x000fc80003f05270 */
[----:B------:R-:W-:Y:S02]  /*1810*/  SEL R12, R12, RZ, P0 ;  /* 0x000000ff0c0c7207 */ /* 0x000fe40000000000 */
[----:B--2---:R-:W-:-:S04]  /*1820*/  SEL R3, RZ, 0x1, P0 ;  /* 0x00000001ff037807 */ /* 0x004fc80000000000 */
[----:B------:R-:W-:-:S07]  /*1830*/  LOP3.LUT R10, R10, R3, RZ, 0x3c, !PT ;  /* 0x000000030a0a7212 */ /* 0x000fce00078e3cff */
.L_x_23:
[----:B------:R-:W-:Y:S01]  /*1840*/  UMOV UR4, 0x400 ;  /* 0x0000040000047882 */ /* 0x000fe20000000000 */
[----:B------:R-:W-:Y:S01]  /*1850*/  LEA.HI R3, R21, R21, RZ, 0x1 ;  /* 0x0000001515037211 */ /* 0x000fe200078f08ff */
[----:B-1----:R-:W-:Y:S01]  /*1860*/  ULEA UR4, UR37, UR4, 0x18 ;  /* 0x0000000425047291 */ /* 0x002fe2000f8ec0ff */
[----:B------:R-:W-:Y:S01]  /*1870*/  SHF.L.U32 R2, R15, 0x1f, RZ ;  /* 0x0000001f0f027819 */ /* 0x000fe200000006ff */
[----:B------:R-:W-:Y:S01]  /*1880*/  IMAD R20, R20, 0x2, R17 ;  /* 0x0000000214147824 */ /* 0x000fe200078e0211 */
[----:B------:R-:W-:Y:S01]  /*1890*/  UISETP.GE.U32.AND UP0, UPT, UR22, 0xff, UPT ;  /* 0x000000ff1600788c */ /* 0x000fe2000bf06070 */
[----:B------:R-:W-:Y:S01]  /*18a0*/  IMAD.SHL.U32 R3, R3, 0x80, RZ ;  /* 0x0000008003037824 */ /* 0x000fe200078e00ff */
[----:B------:R-:W-:Y:S01]  /*18b0*/  ULEA UR5, UR15, UR4, 0x3 ;  /* 0x000000040f057291 */ /* 0x000fe2000f8e18ff */
[----:B------:R-:W-:Y:S01]  /*18c0*/  R2UR UR35, R16 ;  /* 0x00000000102372ca */ /* 0x000fe200000e0000 */
[----:B------:R-:W-:Y:S01]  /*18d0*/  UMOV UR25, URZ ;  /* 0x000000ff00197c82 */ /* 0x000fe20008000000 */
[----:B------:R-:W-:-:S02]  /*18e0*/  R2UR UR11, R20 ;  /* 0x00000000140b72ca */ /* 0x000fc400000e0000 */
[----:B------:R-:W-:-:S04]  /*18f0*/  LOP3.LUT R3, R3, 0xffffff00, RZ, 0xc0, !PT ;  /* 0xffffff0003037812 */ /* 0x000fc800078ec0ff */
[----:B------:R1:W2:Y:S01]  /*1900*/  SYNCS.PHASECHK.TRANS64.TRYWAIT P0, [UR5+0x30], R2 ;  /* 0x00003002ff0075a7 */ /* 0x0002a20008001105 */
[----:B------:R-:W-:-:S06]  /*1910*/  R2UR UR5, R3 ;  /* 0x00000000030572ca */ /* 0x000fcc00000e0000 */
[----:B------:R-:W-:-:S07]  /*1920*/  UIMAD UR11, UR11, 0x60, URZ ;  /* 0x000000600b0b78a4 */ /* 0x000fce000f8e02ff */
[----:B------:R-:W-:Y:S01]  /*1930*/  ULOP3.LUT UR35, UR5, 0x80, UR35, 0xf8, !UPT ;  /* 0x0000008005237892 */ /* 0x000fe2000f8ef823 */
[----:B------:R-:W-:Y:S11]  /*1940*/  BRA.U !UP0, `(.L_x_25) ;  /* 0x0000000108c07547 */ /* 0x000ff6000b800000 */
[----:B------:R-:W-:Y:S01]  /*1950*/  UMOV UR16, UR13 ;  /* 0x0000000d00107c82 */ /* 0x000fe20008000000 */
[----:B------:R-:W-:Y:S01]  /*1960*/  UMOV UR6, UR15 ;  /* 0x0000000f00067c82 */ /* 0x000fe20008000000 */
[----:B------:R-:W-:-:S05]  /*1970*/  UMOV UR34, URZ ;  /* 0x000000ff00227c82 */ /* 0x000fca0008000000 */
.L_x_31:
[----:B------:R-:W-:Y:S01]  /*1980*/  @P5 MOV R3, 0xe000 ;  /* 0x0000e00000035802 */ /* 0x000fe20000000f00 */
[----:B------:R-:W-:Y:S01]  /*1990*/  ULEA UR33, UR6, UR4, 0x3 ;  /* 0x0000000406217291 */ /* 0x000fe2000f8e18ff */
[----:B-12-4-:R-:W-:Y:S11]  /*19a0*/  @P0 BRA `(.L_x_26) ;  /* 0x00000000000c0947 */ /* 0x016ff60003800000 */
[----:B------:R-:W-:Y:S04]  /*19b0*/  SHF.L.U32 R5, R15, 0x1f, RZ ;  /* 0x0000001f0f057819 */ /* 0x000fe800000006ff */
[----:B------:R-:W2:Y:S02]  /*19c0*/  SYNCS.PHASECHK.TRANS64.TRYWAIT P0, [UR33+0x30], R5 ;  /* 0x00003005ff0075a7 */ /* 0x000ea40008001121 */
[----:B--2---:R-:W-:Y:S05]  /*19d0*/  @!P0 BRA `(.L_x_27) ;  /* 0x0000008800388947 */ /* 0x004fea0003800000 */
.L_x_26:
[----:B------:R2:W-:Y:S01]  /*19e0*/  @P5 SYNCS.ARRIVE.TRANS64 RZ, [UR33], R3 ;  /* 0x00000003ffff59a7 */ /* 0x0005e20008000021 */
[----:B------:R-:W-:Y:S02]  /*19f0*/  ULOP3.LUT UR5, UR14, 0x2, URZ, 0xfc, !UPT ;  /* 0x000000020e057892 */ /* 0x000fe4000f8efcff */
[----:B------:R-:W-:Y:S02]  /*1a00*/  UIADD3 UR16, UPT, UPT, UR16, 0x1, URZ ;  /* 0x0000000110107890 */ /* 0x000fe4000fffe0ff */
[----:B------:R-:W-:Y:S02]  /*1a10*/  UISETP.NE.AND UP0, UPT, UR5, 0x2, UPT ;  /* 0x000000020500788c */ /* 0x000fe4000bf05270 */
[----:B------:R-:W-:Y:S07]  /*1a20*/  UISETP.NE.AND UP2, UPT, UR16, 0x1, UPT ;  /* 0x000000011000788c */ /* 0x000fee000bf45270 */
[----:B------:R-:W-:Y:S05]  /*1a30*/  BRA.U UP0, `(.L_x_28) ;  /* 0x0000000100047547 */ /* 0x000fea000b800000 */
[----:B------:R-:W-:Y:S05]  /*1a40*/  BPT.TRAP 0x1 ;  /* 0x000000040000795c */ /* 0x000fea0000300000 */
.L_x_28:
[----:B------:R-:W-:Y:S04]  /*1a50*/  BSSY.RECONVERGENT B0, `(.L_x_29) ;  /* 0x0000003000007945 */ /* 0x000fe80003800200 */
[----:B------:R-:W-:Y:S05]  /*1a60*/  @!P4 BRA `(.L_x_30) ;  /* 0x000000000004c947 */ /* 0x000fea0003800000 */
[----:B------:R-:W-:Y:S05]  /*1a70*/  BPT.TRAP 0x1 ;  /* 0x000000040000795c */ /* 0x000fea0000300000 */
.L_x_30:
[----:B------:R-:W-:Y:S05]  /*1a80*/  BSYNC.RECONVERGENT B0 ;  /* 0x0000000000007941 */ /* 0x000fea0003800200 */
.L_x_29:
[----:B------:R-:W-:Y:S02]  /*1a90*/  UIADD3 UR15, UPT, UPT, UR6, 0x1, URZ ;  /* 0x00000001060f7890 */ /* 0x000fe4000fffe0ff */
[----:B------:R-:W-:Y:S02]  /*1aa0*/  UIADD3 UR18, UP1, UPT, UR26, 0x80, URZ ;  /* 0x000000801a127890 */ /* 0x000fe4000ff3e0ff */
[----:B------:R-:W-:Y:S02]  /*1ab0*/  UISETP.NE.AND UP0, UPT, UR15, 0x6, UPT ;  /* 0x000000060f00788c */ /* 0x000fe4000bf05270 */
[----:B------:R-:W-:Y:S02]  /*1ac0*/  ULEA UR32, UR6, UR4, 0xe ;  /* 0x0000000406207291 */ /* 0x000fe4000f8e70ff */
[----:B------:R-:W-:Y:S02]  /*1ad0*/  USEL UR9, URZ, 0x1, UP0 ;  /* 0x00000001ff097887 */ /* 0x000fe40008000000 */
[----:B------:R-:W-:Y:S02]  /*1ae0*/  USEL UR15, UR15, URZ, UP0 ;  /* 0x000000ff0f0f7287 */ /* 0x000fe40008000000 */
[----:B------:R-:W-:Y:S02]  /*1af0*/  ULOP3.LUT UR33, UR33, 0xfefffff8, URZ, 0xc0, !UPT ;  /* 0xfefffff821217892 */ /* 0x000fe4000f8ec0ff */
[----:B------:R-:W-:Y:S01]  /*1b00*/  ULEA UR8, UR15, UR4, 0x3 ;  /* 0x000000040f087291 */ /* 0x000fe2000f8e18ff */
[----:B------:R-:W-:Y:S01]  /*1b10*/  LOP3.LUT R15, R15, UR9, RZ, 0x3c, !PT ;  /* 0x000000090f0f7c12 */ /* 0x000fe2000f8e3cff */
[----:B------:R-:W-:Y:S02]  /*1b20*/  UIADD3.X UR19, UPT, UPT, URZ, UR27, URZ, UP1, !UPT ;  /* 0x0000001bff137290 */ /* 0x000fe40008ffe4ff */
[----:B------:R-:W-:Y:S01]  /*1b30*/  UIADD3 UR32, UPT, UPT, UR32, 0xa400, URZ ;  /* 0x0000a40020207890 */ /* 0x000fe2000fffe0ff */
[----:B-1----:R-:W-:Y:S01]  /*1b40*/  SHF.L.U32 R2, R15, 0x1f, RZ ;  /* 0x0000001f0f027819 */ /* 0x002fe200000006ff */
[----:B------:R-:W-:Y:S01]  /*1b50*/  UIMAD UR5, UR6, 0x3000, UR4 ;  /* 0x00003000060578a4 */ /* 0x000fe2000f8e0204 */
[----:B------:R-:W-:Y:S02]  /*1b60*/  UMOV UR30, 0x0 ;  /* 0x00000000001e7882 */ /* 0x000fe40000000000 */
[----:B------:R4:W1:Y:S01]  /*1b70*/  SYNCS.PHASECHK.TRANS64.TRYWAIT P0, [UR8+0x30], R2 ;  /* 0x00003002ff0075a7 */ /* 0x0008620008001108 */
[----:B------:R-:W-:Y:S01]  /*1b80*/  UMOV UR31, 0x10000000 ;  /* 0x10000000001f7882 */ /* 0x000fe20000000000 */
[----:B------:R-:W-:Y:S02]  /*1b90*/  UIADD3 UR28, UP0, UPT, UR26, 0x180, URZ ;  /* 0x000001801a1c7890 */ /* 0x000fe4000ff1e0ff */
[----:B------:R2:W-:Y:S01]  /*1ba0*/  UTMALDG.3D.2CTA [UR32], [UR18], desc[UR30] ;  /* 0x00001e20120075b4 */ /* 0x0005e20008211000 */
[----:B------:R-:W-:Y:S02]  /*1bb0*/  UIADD3 UR8, UPT, UPT, UR5, 0x22400, URZ ;  /* 0x0002240005087890 */ /* 0x000fe4000fffe0ff */
[----:B------:R-:W-:Y:S01]  /*1bc0*/  UIADD3.X UR29, UPT, UPT, URZ, UR27, URZ, UP0, !UPT ;  /* 0x0000001bff1d7290 */ /* 0x000fe200087fe4ff */
[----:B------:R-:W-:Y:S01]  /*1bd0*/  UMOV UR10, UR34 ;  /* 0x00000022000a7c82 */ /* 0x000fe20008000000 */
[----:B------:R-:W-:Y:S01]  /*1be0*/  UMOV UR12, UR36 ;  /* 0x00000024000c7c82 */ /* 0x000fe20008000000 */
[----:B------:R-:W-:Y:S01]  /*1bf0*/  UMOV UR9, UR33 ;  /* 0x0000002100097c82 */ /* 0x000fe20008000000 */
[----:B------:R-:W-:Y:S01]  /*1c00*/  UMOV UR25, UR7 ;  /* 0x0000000700197c82 */ /* 0x000fe20008000000 */
[----:B------:R-:W-:Y:S04]  /*1c10*/  UMOV UR6, UR15 ;  /* 0x0000000f00067c82 */ /* 0x000fe80008000000 */
[----:B------:R4:W-:Y:S01]  /*1c20*/  UTMALDG.3D.2CTA [UR8], [UR28], desc[UR30] ;  /* 0x00001e081c0075b4 */ /* 0x0009e20008211000 */
[----:B--2---:R-:W-:Y:S01]  /*1c30*/  UIADD3 UR34, UPT, UPT, UR34, 0x80, URZ ;  /* 0x0000008022227890 */ /* 0x004fe2000fffe0ff */
[----:B------:R-:W-:Y:S11]  /*1c40*/  BRA.U UP2, `(.L_x_31) ;  /* 0xfffffffd024c7547 */ /* 0x000ff6000b83ffff */
.L_x_25:
[----:B------:R-:W-:Y:S01]  /*1c50*/  ULEA UR5, UR15, UR4, 0x3 ;  /* 0x000000040f057291 */ /* 0x000fe2000f8e18ff */
[----:B-1--4-:R-:W-:Y:S01]  /*1c60*/  SHF.L.U32 R2, R15, 0x1f, RZ ;  /* 0x0000001f0f027819 */ /* 0x012fe200000006ff */
[----:B------:R-:W-:Y:S01]  /*1c70*/  @!P1 SYNCS.ARRIVE.TRANS64.A1T0 RZ, [UR4+0x98], RZ ;  /* 0x000098ffffff99a7 */ /* 0x000fe20008100004 */
[----:B------:R-:W-:-:S06]  /*1c80*/  UISETP.GT.AND UP0, UPT, UR24, UR23, UPT ;  /* 0x000000171800728c */ /* 0x000fcc000bf04270 */
[----:B--2---:R1:W2:Y:S03]  /*1c90*/  SYNCS.PHASECHK.TRANS64.TRYWAIT P0, [UR5+0x30], R2 ;  /* 0x00003002ff0075a7 */ /* 0x0042a60008001105 */
[----:B------:R-:W-:Y:S05]  /*1ca0*/  BRA.U !UP0, `(.L_x_32) ;  /* 0x0000000108c07547 */ /* 0x000fea000b800000 */
[----:B------:R-:W-:Y:S01]  /*1cb0*/  UIADD3 UR28, UPT, UPT, UR21, UR25, URZ ;  /* 0x00000019151c7290 */ /* 0x000fe2000fffe0ff */
[----:B------:R-:W-:-:S11]  /*1cc0*/  UMOV UR6, UR15 ;  /* 0x0000000f00067c82 */ /* 0x000fd60008000000 */
.L_x_38:
[----:B--2---:R-:W-:Y:S01]  /*1cd0*/  @P5 MOV R3, 0xe000 ;  /* 0x0000e00000035802 */ /* 0x004fe20000000f00 */
[----:B------:R-:W-:Y:S01]  /*1ce0*/  ULEA UR17, UR6, UR4, 0x3 ;  /* 0x0000000406117291 */ /* 0x000fe2000f8e18ff */
[----:B-12---:R-:W-:Y:S11]  /*1cf0*/  @P0 BRA `(.L_x_33) ;  /* 0x00000000000c0947 */ /* 0x006ff60003800000 */
[----:B------:R-:W-:Y:S04]  /*1d00*/  SHF.L.U32 R5, R15, 0x1f, RZ ;  /* 0x0000001f0f057819 */ /* 0x000fe800000006ff */
[----:B------:R-:W2:Y:S02]  /*1d10*/  SYNCS.PHASECHK.TRANS64.TRYWAIT P0, [UR17+0x30], R5 ;  /* 0x00003005ff0075a7 */ /* 0x000ea40008001111 */
[----:B--2---:R-:W-:Y:S05]  /*1d20*/  @!P0 BRA `(.L_x_34) ;  /* 0x00000084007c8947 */ /* 0x004fea0003800000 */
.L_x_33:
[----:B------:R2:W-:Y:S01]  /*1d30*/  @P5 SYNCS.ARRIVE.TRANS64 RZ, [UR17], R3 ;  /* 0x00000003ffff59a7 */ /* 0x0005e20008000011 */
[----:B------:R-:W-:Y:S04]  /*1d40*/  ULOP3.LUT UR5, UR14, 0x2, URZ, 0xfc, !UPT ;  /* 0x000000020e057892 */ /* 0x000fe8000f8efcff */
[----:B------:R-:W-:Y:S09]  /*1d50*/  UISETP.NE.AND UP0, UPT, UR5, 0x2, UPT ;  /* 0x000000020500788c */ /* 0x000ff2000bf05270 */
[----:B------:R-:W-:Y:S05]  /*1d60*/  BRA.U UP0, `(.L_x_35) ;  /* 0x0000000100047547 */ /* 0x000fea000b800000 */
[----:B------:R-:W-:Y:S05]  /*1d70*/  BPT.TRAP 0x1 ;  /* 0x000000040000795c */ /* 0x000fea0000300000 */
.L_x_35:
[----:B------:R-:W-:Y:S04]  /*1d80*/  BSSY.RECONVERGENT B0, `(.L_x_36) ;  /* 0x0000003000007945 */ /* 0x000fe80003800200 */
[----:B------:R-:W-:Y:S05]  /*1d90*/  @!P4 BRA `(.L_x_37) ;  /* 0x000000000004c947 */ /* 0x000fea0003800000 */
[----:B------:R-:W-:Y:S05]  /*1da0*/  BPT.TRAP 0x1 ;  /* 0x000000040000795c */ /* 0x000fea0000300000 */
.L_x_37:
[----:B------:R-:W-:Y:S05]  /*1db0*/  BSYNC.RECONVERGENT B0 ;  /* 0x0000000000007941 */ /* 0x000fea0003800200 */
.L_x_36:
[----:B------:R-:W-:Y:S02]  /*1dc0*/  UIADD3 UR15, UPT, UPT, UR6, 0x1, URZ ;  /* 0x00000001060f7890 */ /* 0x000fe4000fffe0ff */
[----:B------:R-:W-:Y:S02]  /*1dd0*/  ULEA UR16, UR6, UR4, 0xe ;  /* 0x0000000406107291 */ /* 0x000fe4000f8e70ff */
[----:B------:R-:W-:Y:S02]  /*1de0*/  UISETP.NE.AND UP0, UPT, UR15, 0x6, UPT ;  /* 0x000000060f00788c */ /* 0x000fe4000bf05270 */
[----:B------:R-:W-:Y:S02]  /*1df0*/  UIADD3 UR38, UP1, UPT, UR26, 0x80, URZ ;  /* 0x000000801a267890 */ /* 0x000fe4000ff3e0ff */
[----:B------:R-:W-:Y:S02]  /*1e00*/  USEL UR9, URZ, 0x1, UP0 ;  /* 0x00000001ff097887 */ /* 0x000fe40008000000 */
[----:B------:R-:W-:Y:S02]  /*1e10*/  USEL UR15, UR15, URZ, UP0 ;  /* 0x000000ff0f0f7287 */ /* 0x000fe40008000000 */
[----:B------:R-:W-:Y:S02]  /*1e20*/  ULOP3.LUT UR17, UR17, 0xfefffff8, URZ, 0xc0, !UPT ;  /* 0xfefffff811117892 */ /* 0x000fe4000f8ec0ff */
[----:B------:R-:W-:Y:S01]  /*1e30*/  ULEA UR8, UR15, UR4, 0x3 ;  /* 0x000000040f087291 */ /* 0x000fe2000f8e18ff */
[----:B------:R-:W-:Y:S01]  /*1e40*/  LOP3.LUT R15, R15, UR9, RZ, 0x3c, !PT ;  /* 0x000000090f0f7c12 */ /* 0x000fe2000f8e3cff */
[----:B------:R-:W-:Y:S02]  /*1e50*/  USHF.L.U32 UR18, UR25, 0x7, URZ ;  /* 0x0000000719127899 */ /* 0x000fe400080006ff */
[----:B------:R-:W-:Y:S01]  /*1e60*/  UIADD3 UR16, UPT, UPT, UR16, 0xa400, URZ ;  /* 0x0000a40010107890 */ /* 0x000fe2000fffe0ff */
[----:B-1----:R-:W-:Y:S01]  /*1e70*/  SHF.L.U32 R2, R15, 0x1f, RZ ;  /* 0x0000001f0f027819 */ /* 0x002fe200000006ff */
[----:B------:R-:W-:Y:S02]  /*1e80*/  UIADD3.X UR39, UPT, UPT, URZ, UR27, URZ, UP1, !UPT ;  /* 0x0000001bff277290 */ /* 0x000fe40008ffe4ff */
[----:B------:R-:W-:Y:S01]  /*1e90*/  UIMAD UR5, UR6, 0x3000, UR4 ;  /* 0x00003000060578a4 */ /* 0x000fe2000f8e0204 */
[----:B------:R4:W1:Y:S01]  /*1ea0*/  SYNCS.PHASECHK.TRANS64.TRYWAIT P0, [UR8+0x30], R2 ;  /* 0x00003002ff0075a7 */ /* 0x0008620008001108 */
[----:B------:R-:W-:Y:S02]  /*1eb0*/  UIADD3 UR32, UP0, UPT, UR26, 0x180, URZ ;  /* 0x000001801a207890 */ /* 0x000fe4000ff1e0ff */
[----:B------:R-:W-:Y:S01]  /*1ec0*/  UIADD3 UR8, UPT, UPT, UR5, 0x22400, URZ ;  /* 0x0002240005087890 */ /* 0x000fe2000fffe0ff */
[----:B------:R-:W-:Y:S01]  /*1ed0*/  UMOV UR30, 0x0 ;  /* 0x00000000001e7882 */ /* 0x000fe20000000000 */
[----:B------:R-:W-:Y:S01]  /*1ee0*/  UMOV UR31, 0x10000000 ;  /* 0x10000000001f7882 */ /* 0x000fe20000000000 */
[----:B------:R-:W-:Y:S01]  /*1ef0*/  UMOV UR19, UR35 ;  /* 0x0000002300137c82 */ /* 0x000fe20008000000 */
[----:B------:R-:W-:Y:S01]  /*1f00*/  UMOV UR20, UR36 ;  /* 0x0000002400147c82 */ /* 0x000fe20008000000 */
[----:B------:R-:W-:Y:S01]  /*1f10*/  UIADD3.X UR33, UPT, UPT, URZ, UR27, URZ, UP0, !UPT ;  /* 0x0000001bff217290 */ /* 0x000fe200087fe4ff */
[----:B------:R4:W-:Y:S01]  /*1f20*/  UTMALDG.3D.2CTA [UR16], [UR38], desc[UR30] ;  /* 0x00001e10260075b4 */ /* 0x0009e20008211000 */
[----:B------:R-:W-:Y:S01]  /*1f30*/  UIADD3 UR25, UPT, UPT, UR25, 0x1, URZ ;  /* 0x0000000119197890 */ /* 0x000fe2000fffe0ff */
[----:B------:R-:W-:Y:S01]  /*1f40*/  UMOV UR12, UR36 ;  /* 0x00000024000c7c82 */ /* 0x000fe20008000000 */
[----:B------:R-:W-:Y:S01]  /*1f50*/  UMOV UR9, UR17 ;  /* 0x0000001100097c82 */ /* 0x000fe20008000000 */
[----:B------:R-:W-:Y:S01]  /*1f60*/  UMOV UR10, UR18 ;  /* 0x00000012000a7c82 */ /* 0x000fe20008000000 */
[----:B------:R-:W-:Y:S03]  /*1f70*/  UISETP.NE.AND UP0, UPT, UR25, UR28, UPT ;  /* 0x0000001c1900728c */ /* 0x000fe6000bf05270 */
[----:B------:R4:W-:Y:S01]  /*1f80*/  UTMALDG.3D.2CTA [UR8], [UR32], desc[UR30] ;  /* 0x00001e08200075b4 */ /* 0x0009e20008211000 */
[----:B------:R-:W-:Y:S05]  /*1f90*/  UMOV UR6, UR15 ;  /* 0x0000000f00067c82 */ /* 0x000fea0008000000 */
[----:B----4-:R-:W-:Y:S05]  /*1fa0*/  BRA.U UP0, `(.L_x_38) ;  /* 0xfffffffd00487547 */ /* 0x010fea000b83ffff */
.L_x_32:
[C---:B-1----:R-:W-:Y:S01]  /*1fb0*/  LEA R2, R14.reuse, UR4, 0x3 ;  /* 0x000000040e027c11 */ /* 0x042fe2000f8e18ff */
[----:B------:R-:W-:Y:S01]  /*1fc0*/  NOP ;  /* 0x0000000000007918 */ /* 0x000fe20000000000 */
[----:B--2---:R-:W-:Y:S02]  /*1fd0*/  SHF.L.U32 R3, R13, 0x1f, RZ ;  /* 0x0000001f0d037819 */ /* 0x004fe400000006ff */
[----:B------:R-:W-:Y:S02]  /*1fe0*/  LEA R4, R14, UR4, 0x4 ;  /* 0x000000040e047c11 */ /* 0x000fe4000f8e20ff */
[----:B------:R-:W1:Y:S02]  /*1ff0*/  SYNCS.PHASECHK.TRANS64.TRYWAIT P0, [R2+URZ+0xa0], R3 ;  /* 0x0000a003020075a7 */ /* 0x000e6400080011ff */
[----:B-1----:R-:W-:Y:S05]  /*2000*/  @!P0 BRA `(.L_x_39) ;  /* 0x0000008000dc8947 */ /* 0x002fea0003800000 */
.L_x_141:
[----:B------:R-:W2:Y:S01]  /*2010*/  LDS.128 R4, [R4+0x110] ;  /* 0x0001100004047984 */ /* 0x000ea20000000c00 */
[----:B------:R-:W-:Y:S01]  /*2020*/  ISETP.GE.AND P0, PT, R72, 0x1, PT ;  /* 0x000000014800780c */ /* 0x000fe20003f06270 */
[----:B-1----:R-:W-:Y:S01]  /*2030*/  VIADD R2, R2, 0xb0 ;  /* 0x000000b002027836 */ /* 0x002fe20000000000 */
[----:B------:R-:W-:Y:S01]  /*2040*/  @!PT LDS RZ, [RZ] ;  /* 0x00000000fffff984 */ /* 0x000fe20000000800 */
[----:B------:R-:W-:Y:S01]  /*2050*/  @!PT LDS RZ, [RZ] ;  /* 0x00000000fffff984 */ /* 0x000fe20000000800 */
[----:B------:R-:W-:Y:S01]  /*2060*/  @!PT LDS RZ, [RZ] ;  /* 0x00000000fffff984 */ /* 0x000fe20000000800 */
[----:B------:R-:W-:Y:S01]  /*2070*/  @!PT LDS RZ, [RZ] ;  /* 0x00000000fffff984 */ /* 0x000fe20000000800 */
[----:B------:R1:W-:Y:S06]  /*2080*/  MEMBAR.ALL.CTA ;  /* 0x0000000000007992 */ /* 0x0003ec0000008000 */
[----:B-1----:R-:W1:Y:S01]  /*2090*/  FENCE.VIEW.ASYNC.S ;  /* 0x00000000000073c6 */ /* 0x002e620000000000 */
[----:B------:R-:W-:-:S04]  /*20a0*/  PRMT R2, RZ, 0x654, R2 ;  /* 0x00000654ff027816 */ /* 0x000fc80000000002 */
[----:B-1----:R1:W-:Y:S01]  /*20b0*/  SYNCS.ARRIVE.TRANS64.RED.A1T0 RZ, [R2+URZ], RZ ;  /* 0x000000ff02ff79a7 */ /* 0x0023e200081004ff */
[----:B--2---:R-:W-:-:S13]  /*20c0*/  LOP3.LUT P2, RZ, R6, 0x1, RZ, 0xc0, !PT ;  /* 0x0000000106ff7812 */ /* 0x004fda000784c0ff */
[----:B------:R-:W-:Y:S01]  /*20d0*/  @P2 SHF.R.U32.HI R3, RZ, 0x10, R5 ;  /* 0x00000010ff032819 */ /* 0x000fe20000011605 */
[----:B------:R-:W-:Y:S01]  /*20e0*/  VOTEU.ANY UP0, P2 ;  /* 0x0000000000ff7886 */ /* 0x000fe20001000100 */
[----:B------:R-:W-:Y:S02]  /*20f0*/  @P2 MOV R11, R4 ;  /* 0x00000004000b2202 */ /* 0x000fe40000000f00 */
[----:B------:R-:W-:Y:S02]  /*2100*/  @P2 R2UR.BROADCAST UR5, R3 ;  /* 0x00000000030522ca */ /* 0x000fe400008e0000 */
[----:B------:R-:W-:-:S11]  /*2110*/  @P2 LOP3.LUT R8, R5, 0xffff, RZ, 0xc0, !PT ;  /* 0x0000ffff05082812 */ /* 0x000fd600078ec0ff */
[----:B------:R-:W-:Y:S01]  /*2120*/  @UP0 UMOV UR36, UR5 ;  /* 0x0000000500240c82 */ /* 0x000fe20008000000 */
[----:B-1----:R-:W-:Y:S05]  /*2130*/  @!P0 BRA `(.L_x_40) ;  /* 0x0000000000b88947 */ /* 0x002fea0003800000 */
[----:B------:R-:W3:Y:S01]  /*2140*/  LDC.64 R4, c[0x0][0xb18] ;  /* 0x0002c600ff047b82 */ /* 0x000ee20000000a00 */
[----:B------:R-:W-:-:S07]  /*2150*/  ISETP.NE.AND P3, PT, R72, 0x1, PT ;  /* 0x000000014800780c */ /* 0x000fce0003f65270 */
[----:B------:R-:W1:Y:S08]  /*2160*/  LDC.64 R6, c[0x0][0xb10] ;  /* 0x0002c400ff067b82 */ /* 0x000e700000000a00 */
[----:B------:R-:W2:Y:S08]  /*2170*/  LDC R18, c[0x0][0xb20] ;  /* 0x0002c800ff127b82 */ /* 0x000eb00000000800 */
[----:B------:R-:W4:Y:S01]  /*2180*/  LDC R20, c[0x0][0xb0c] ;  /* 0x0002c300ff147b82 */ /* 0x000f220000000800 */
[----:B---3--:R-:W-:Y:S01]  /*2190*/  IMAD.HI.U32 R19, R0, R5, RZ ;  /* 0x0000000500137227 */ /* 0x008fe200078e00ff */
[----:B------:R-:W-:-:S03]  /*21a0*/  ISETP.NE.AND P0, PT, R4, 0x1, PT ;  /* 0x000000010400780c */ /* 0x000fc60003f05270 */
[----:B------:R-:W-:-:S03]  /*21b0*/  IMAD.HI.U32 R5, R8, R5, RZ ;  /* 0x0000000508057227 */ /* 0x000fc600078e00ff */
[----:B------:R-:W3:Y:S01]  /*21c0*/  LDC.64 R2, c[0x0][0xb28] ;  /* 0x0002ca00ff027b82 */ /* 0x000ee20000000a00 */
[----:B-1----:R-:W-:-:S04]  /*21d0*/  IMAD.HI.U32 R22, R9, R6, RZ ;  /* 0x0000000609167227 */ /* 0x002fc800078e00ff */
[----:B------:R-:W-:Y:S01]  /*21e0*/  IMAD.HI.U32 R24, R11, R6, RZ ;  /* 0x000000060b187227 */ /* 0x000fe200078e00ff */
[----:B------:R-:W-:Y:S02]  /*21f0*/  SHF.R.U32.HI R22, RZ, R7, R22 ;  /* 0x00000007ff167219 */ /* 0x000fe40000011616 */
[-C--:B--2---:R-:W-:Y:S02]  /*2200*/  SHF.R.U32.HI R19, RZ, R18.reuse, R19 ;  /* 0x00000012ff137219 */ /* 0x084fe40000011613 */
[----:B------:R-:W-:Y:S02]  /*2210*/  SHF.R.U32.HI R5, RZ, R18, R5 ;  /* 0x00000012ff057219 */ /* 0x000fe40000011605 */
[----:B------:R-:W-:Y:S02]  /*2220*/  SEL R19, R0, R19, !P0 ;  /* 0x0000001300137207 */ /* 0x000fe40004000000 */
[----:B------:R-:W-:Y:S02]  /*2230*/  SHF.R.U32.HI R24, RZ, R7, R24 ;  /* 0x00000007ff187219 */ /* 0x000fe40000011618 */
[----:B----4-:R-:W-:-:S02]  /*2240*/  ISETP.NE.AND P1, PT, R20, 0x1, PT ;  /* 0x000000011400780c */ /* 0x010fc40003f25270 */
[----:B------:R-:W-:Y:S02]  /*2250*/  SEL R5, R8, R5, !P0 ;  /* 0x0000000508057207 */ /* 0x000fe40004000000 */
[----:B------:R-:W-:Y:S02]  /*2260*/  SEL R21, R9, R22, !P1 ;  /* 0x0000001609157207 */ /* 0x000fe40004800000 */
[----:B------:R-:W-:Y:S01]  /*2270*/  SEL R7, R11, R24, !P1 ;  /* 0x000000180b077207 */ /* 0x000fe20004800000 */
[----:B---3--:R-:W-:-:S04]  /*2280*/  IMAD.HI.U32 R22, R19, R2, RZ ;  /* 0x0000000213167227 */ /* 0x008fc800078e00ff */
[----:B------:R-:W-:Y:S01]  /*2290*/  IMAD.HI.U32 R6, R21, R2, RZ ;  /* 0x0000000215067227 */ /* 0x000fe200078e00ff */
[----:B------:R-:W-:-:S04]  /*22a0*/  @P3 SHF.R.U32.HI R19, RZ, R3, R22 ;  /* 0x00000003ff133219 */ /* 0x000fc80000011616 */
[----:B------:R-:W-:Y:S01]  /*22b0*/  @P3 SHF.R.U32.HI R21, RZ, R3, R6 ;  /* 0x00000003ff153219 */ /* 0x000fe20000011606 */
[----:B------:R-:W-:-:S04]  /*22c0*/  IMAD R19, R72, R19, RZ ;  /* 0x0000001348137224 */ /* 0x000fc800078e02ff */
[----:B------:R-:W-:Y:S01]  /*22d0*/  IMAD R6, R72, R21, RZ ;  /* 0x0000001548067224 */ /* 0x000fe200078e02ff */
[C---:B------:R-:W-:Y:S02]  /*22e0*/  ISETP.GE.AND P0, PT, R5.reuse, R19, PT ;  /* 0x000000130500720c */ /* 0x040fe40003f06270 */
[----:B------:R-:W-:Y:S02]  /*22f0*/  IADD3 R19, PT, PT, -R5, RZ, RZ ;  /* 0x000000ff05137210 */ /* 0x000fe40007ffe1ff */
[----:B------:R-:W-:Y:S01]  /*2300*/  ISETP.GE.OR P0, PT, R7, R6, P0 ;  /* 0x000000060700720c */ /* 0x000fe20000706670 */
[----:B------:R-:W-:-:S04]  /*2310*/  IMAD.HI.U32 R6, R5, R2, RZ ;  /* 0x0000000205067227 */ /* 0x000fc800078e00ff */
[----:B------:R-:W-:Y:S01]  /*2320*/  IMAD R8, R4, R19, R8 ;  /* 0x0000001304087224 */ /* 0x000fe200078e0208 */
[----:B------:R-:W-:-:S04]  /*2330*/  SHF.R.U32.HI R6, RZ, R3, R6 ;  /* 0x00000003ff067219 */ /* 0x000fc80000011606 */
[----:B------:R-:W-:-:S03]  /*2340*/  SEL R6, R5, R6, !P3 ;  /* 0x0000000605067207 */ /* 0x000fc60005800000 */
[----:B------:R-:W-:-:S04]  /*2350*/  @!P0 IMAD.HI.U32 R18, R7, R2, RZ ;  /* 0x0000000207128227 */ /* 0x000fc800078e00ff */
[----:B------:R-:W-:Y:S01]  /*2360*/  IMAD.MOV R2, RZ, RZ, -R6 ;  /* 0x000000ffff027224 */ /* 0x000fe200078e0a06 */
[----:B------:R-:W-:-:S03]  /*2370*/  @!P0 SHF.R.U32.HI R18, RZ, R3, R18 ;  /* 0x00000003ff128219 */ /* 0x000fc60000011612 */
[----:B------:R-:W-:Y:S01]  /*2380*/  IMAD R2, R72, R2, R5 ;  /* 0x0000000248027224 */ /* 0x000fe200078e0205 */
        /* <DEDUP_REMOVED lines=9> */
.L_x_40:
[----:B------:R-:W1:Y:S02]  /*2420*/  LDCU UR5, c[0x0][0xb30] ;  /* 0x00016600ff0577ac */ /* 0x000e640008000800 */
[----:B-1----:R-:W-:-:S09]  /*2430*/  UISETP.NE.AND UP0, UPT, UR5, 0x1, UPT ;  /* 0x000000010500788c */ /* 0x002fd2000bf05270 */
[----:B------:R-:W-:Y:S05]  /*2440*/  BRA.U UP0, `(.L_x_41) ;  /* 0x0000000100407547 */ /* 0x000fea000b800000 */
[----:B------:R-:W1:Y:S08]  /*2450*/  LDC.64 R4, c[0x0][0xb10] ;  /* 0x0002c400ff047b82 */ /* 0x000e700000000a00 */
[----:B------:R-:W2:Y:S08]  /*2460*/  LDC.64 R2, c[0x0][0xb18] ;  /* 0x0002c600ff027b82 */ /* 0x000eb00000000a00 */
[----:B------:R-:W4:Y:S08]  /*2470*/  LDC R6, c[0x0][0xb20] ;  /* 0x0002c800ff067b82 */ /* 0x000f300000000800 */
[----:B------:R-:W3:Y:S01]  /*2480*/  LDC R18, c[0x0][0xb0c] ;  /* 0x0002c300ff127b82 */ /* 0x000ee20000000800 */
[----:B-1----:R-:W-:-:S05]  /*2490*/  IMAD.HI.U32 R4, R11, R4, RZ ;  /* 0x000000040b047227 */ /* 0x002fca00078e00ff */
[----:B------:R-:W-:Y:S01]  /*24a0*/  SHF.R.U32.HI R4, RZ, R5, R4 ;  /* 0x00000005ff047219 */ /* 0x000fe20000011604 */
[----:B--2---:R-:W-:Y:S01]  /*24b0*/  IMAD.HI.U32 R3, R8, R3, RZ ;  /* 0x0000000308037227 */ /* 0x004fe200078e00ff */
[----:B------:R-:W-:-:S04]  /*24c0*/  ISETP.NE.AND P0, PT, R2, 0x1, PT ;  /* 0x000000010200780c */ /* 0x000fc80003f05270 */
[----:B----4-:R-:W-:-:S04]  /*24d0*/  SHF.R.U32.HI R3, RZ, R6, R3 ;  /* 0x00000006ff037219 */ /* 0x010fc80000011603 */
[----:B------:R-:W-:Y:S02]  /*24e0*/  SEL R3, R8, R3, !P0 ;  /* 0x0000000308037207 */ /* 0x000fe40004000000 */
[----:B---3--:R-:W-:-:S04]  /*24f0*/  ISETP.NE.AND P1, PT, R18, 0x1, PT ;  /* 0x000000011200780c */ /* 0x008fc80003f25270 */
[----:B------:R-:W-:-:S05]  /*2500*/  SEL R4, R11, R4, !P1 ;  /* 0x000000040b047207 */ /* 0x000fca0004800000 */
[----:B------:R-:W-:Y:S02]  /*2510*/  IMAD.IADD R5, R3, 0x1, -R4 ;  /* 0x0000000103057824 */ /* 0x000fe400078e0a04 */
[----:B------:R-:W-:Y:S02]  /*2520*/  IMAD.IADD R3, R4, 0x1, -R3 ;  /* 0x0000000104037824 */ /* 0x000fe400078e0a03 */
[----:B------:R-:W-:Y:S02]  /*2530*/  IMAD R11, R5, R18, R11 ;  /* 0x00000012050b7224 */ /* 0x000fe400078e020b */
[----:B------:R-:W-:-:S07]  /*2540*/  IMAD R8, R3, R2, R8 ;  /* 0x0000000203087224 */ /* 0x000fce00078e0208 */
.L_x_41:
[----:B------:R-:W-:Y:S01]  /*2550*/  VIADD R14, R14, 0x1 ;  /* 0x000000010e0e7836 */ /* 0x000fe20000000000 */
[----:B------:R-:W-:Y:S01]  /*2560*/  PLOP3.LUT P1, PT, PT, PT, PT, 0x80, 0x8 ;  /* 0x000000000008781c */ /* 0x000fe20003f2f070 */
[----:B------:R-:W-:Y:S02]  /*2570*/  IMAD.IADD R21, R11, 0x1, R166 ;  /* 0x000000010b157824 */ /* 0x000fe400078e02a6 */
[----:B------:R-:W-:Y:S01]  /*2580*/  IMAD.IADD R20, R8, 0x1, R143 ;  /* 0x0000000108147824 */ /* 0x000fe200078e028f */
[----:B------:R-:W-:-:S04]  /*2590*/  ISETP.NE.AND P0, PT, R14, 0x2, PT ;  /* 0x000000020e00780c */ /* 0x000fc80003f05270 */
[----:B------:R-:W-:Y:S02]  /*25a0*/  SEL R2, RZ, 0x1, P0 ;  /* 0x00000001ff027807 */ /* 0x000fe40000000000 */
[----:B------:R-:W-:Y:S02]  /*25b0*/  SEL R14, R14, RZ, P0 ;  /* 0x000000ff0e0e7207 */ /* 0x000fe40000000000 */
[----:B------:R-:W-:Y:S01]  /*25c0*/  LOP3.LUT R13, R13, R2, RZ, 0x3c, !PT ;  /* 0x000000020d0d7212 */ /* 0x000fe200078e3cff */
[----:B------:R-:W-:Y:S06]  /*25d0*/  @P2 BRA `(.L_x_42) ;  /* 0xfffffff000582947 */ /* 0x000fec000383ffff */
[----:B------:R-:W-:Y:S01]  /*25e0*/  UIADD3 UR4, UPT, UPT, UR4, 0x30, URZ ;  /* 0x0000003004047890 */ /* 0x000fe2000fffe0ff */
[----:B------:R-:W-:-:S03]  /*25f0*/  SHF.L.U32 R3, R15, 0x1f, RZ ;  /* 0x0000001f0f037819 */ /* 0x000fc600000006ff */
[----:B------:R-:W-:-:S09]  /*2600*/  ULEA UR5, UR15, UR4, 0x3 ;  /* 0x000000040f057291 */ /* 0x000fd2000f8e18ff */
[----:B------:R-:W1:Y:S02]  /*2610*/  SYNCS.PHASECHK.TRANS64.TRYWAIT P0, [UR5], R3 ;  /* 0x00000003ff0075a7 */ /* 0x000e640008001105 */
[----:B-1----:R-:W-:Y:S05]  /*2620*/  @!P0 BRA `(.L_x_43) ;  /* 0x0000007c00688947 */ /* 0x002fea0003800000 */
.L_x_143:
[----:B------:R-:W-:-:S04]  /*2630*/  UIADD3 UR6, UPT, UPT, UR15, 0x1, URZ ;  /* 0x000000010f067890 */ /* 0x000fc8000fffe0ff */
[----:B------:R-:W-:-:S04]  /*2640*/  UISETP.NE.AND UP0, UPT, UR6, 0x6, UPT ;  /* 0x000000060600788c */ /* 0x000fc8000bf05270 */
[----:B------:R-:W-:Y:S02]  /*2650*/  USEL UR7, URZ, 0x1, UP0 ;  /* 0x00000001ff077887 */ /* 0x000fe40008000000 */
[----:B------:R-:W-:-:S04]  /*2660*/  USEL UR6, UR6, URZ, UP0 ;  /* 0x000000ff06067287 */ /* 0x000fc80008000000 */
[----:B------:R-:W-:Y:S01]  /*2670*/  ULEA UR5, UR6, UR4, 0x3 ;  /* 0x0000000406057291 */ /* 0x000fe2000f8e18ff */
[----:B------:R-:W-:-:S04]  /*2680*/  LOP3.LUT R2, R15, UR7, RZ, 0x3c, !PT ;  /* 0x000000070f027c12 */ /* 0x000fc8000f8e3cff */
[----:B-1----:R-:W-:-:S04]  /*2690*/  SHF.L.U32 R3, R2, 0x1f, RZ ;  /* 0x0000001f02037819 */ /* 0x002fc800000006ff */
[----:B------:R-:W1:Y:S02]  /*26a0*/  SYNCS.PHASECHK.TRANS64.TRYWAIT P0, [UR5], R3 ;  /* 0x00000003ff0075a7 */ /* 0x000e640008001105 */
[----:B-1----:R-:W-:Y:S05]  /*26b0*/  @!P0 BRA `(.L_x_44) ;  /* 0x0000007c005c8947 */ /* 0x002fea0003800000 */
.L_x_145:
        /* <DEDUP_REMOVED lines=9> */
.L_x_147:
        /* <DEDUP_REMOVED lines=9> */
.L_x_149:
        /* <DEDUP_REMOVED lines=9> */
.L_x_151:
[----:B------:R-:W-:-:S04]  /*2870*/  UIADD3 UR6, UPT, UPT, UR6, 0x1, URZ ;  /* 0x0000000106067890 */ /* 0x000fc8000fffe0ff */
[----:B------:R-:W-:-:S04]  /*2880*/  UISETP.NE.AND UP0, UPT, UR6, 0x6, UPT ;  /* 0x000000060600788c */ /* 0x000fc8000bf05270 */
[----:B------:R-:W-:Y:S02]  /*2890*/  USEL UR5, URZ, 0x1, UP0 ;  /* 0x00000001ff057887 */ /* 0x000fe40008000000 */
[----:B------:R-:W-:-:S04]  /*28a0*/  USEL UR6, UR6, URZ, UP0 ;  /* 0x000000ff06067287 */ /* 0x000fc80008000000 */
[----:B------:R-:W-:Y:S01]  /*28b0*/  ULEA UR6, UR6, UR4, 0x3 ;  /* 0x0000000406067291 */ /* 0x000fe2000f8e18ff */
[----:B-1----:R-:W-:-:S04]  /*28c0*/  LOP3.LUT R3, R2, UR5, RZ, 0x3c, !PT ;  /* 0x0000000502037c12 */ /* 0x002fc8000f8e3cff */
[----:B------:R-:W-:Y:S01]  /*28d0*/  SHF.L.U32 R3, R3, 0x1f, RZ ;  /* 0x0000001f03037819 */ /* 0x000fe200000006ff */
[----:B---3--:R-:W-:-:S07]  /*28e0*/  IMAD.U32 R0, RZ, RZ, UR6 ;  /* 0x00000006ff007e24 */ /* 0x008fce000f8e00ff */
.L_x_48:
[----:B-1----:R1:W2:Y:S02]  /*28f0*/  SYNCS.PHASECHK.TRANS64.TRYWAIT P0, [R0+URZ], R3 ;  /* 0x00000003000075a7 */ /* 0x0022a400080011ff */
[----:B--2---:R-:W-:Y:S05]  /*2900*/  @!P0 NANOSLEEP.SYNCS 0x989680 ;  /* 0x009896800000895d */ /* 0x004fea0003900000 */
[----:B------:R-:W2:Y:S02]  /*2910*/  @!P0 SYNCS.PHASECHK.TRANS64 P0, [R0+URZ], R3 ;  /* 0x00000003000085a7 */ /* 0x000ea400080010ff */
[----:B--2---:R-:W-:Y:S05]  /*2920*/  @P0 EXIT ;  /* 0x000000000000094d */ /* 0x004fea0003800000 */
[----:B------:R-:W-:Y:S05]  /*2930*/  BRA `(.L_x_48) ;  /* 0xfffffffc00ec7947 */ /* 0x000fea000383ffff */
.L_x_22:
[----:B------:R-:W-:-:S04]  /*2940*/  UISETP.NE.AND UP1, UPT, UR37, URZ, UPT ;  /* 0x000000ff2500728c */ /* 0x000fc8000bf25270 */
[----:B------:R-:W-:-:S09]  /*2950*/  UISETP.NE.OR UP1, UPT, UR10, 0x1, UP1 ;  /* 0x000000010a00788c */ /* 0x000fd20008f25670 */
[----:B------:R-:W-:Y:S05]  /*2960*/  BRA.U UP1, `(.L_x_49) ;  /* 0x00000005014c7547 */ /* 0x000fea000b800000 */
[----:B------:R-:W-:Y:S01]  /*2970*/  HFMA2 R11, -RZ, RZ, 0, 0 ;  /* 0x00000000ff0b7431 */ /* 0x000fe200000001ff */
[----:B------:R-:W-:Y:S01]  /*2980*/  ISETP.GE.U32.AND P2, PT, R10, 0x2, PT ;  /* 0x000000020a00780c */ /* 0x000fe20003f46070 */
[----:B------:R-:W-:Y:S01]  /*2990*/  IMAD.MOV.U32 R12, RZ, RZ, 0x1 ;  /* 0x00000001ff0c7424 */ /* 0x000fe200078e00ff */
[----:B------:R-:W-:Y:S01]  /*29a0*/  CS2R R8, SRZ ;  /* 0x0000000000087805 */ /* 0x000fe2000001ff00 */
[----:B------:R-:W-:Y:S01]  /*29b0*/  IMAD.MOV.U32 R3, RZ, RZ, RZ ;  /* 0x000000ffff037224 */ /* 0x000fe200078e00ff */
[----:B------:R-:W-:Y:S01]  /*29c0*/  UMOV UR4, 0x400 ;  /* 0x0000040000047882 */ /* 0x000fe20000000000 */
[----:B------:R-:W-:Y:S01]  /*29d0*/  UMOV UR6, URZ ;  /* 0x000000ff00067c82 */ /* 0x000fe20008000000 */
[----:B------:R-:W-:-:S12]  /*29e0*/  ULEA UR37, UR37, UR4, 0x18 ;  /* 0x0000000425257291 */ /* 0x000fd8000f8ec0ff */
.L_x_53:
[----:B------:R-:W-:Y:S02]  /*29f0*/  LEA R0, R3, UR37, 0x3 ;  /* 0x0000002503007c11 */ /* 0x000fe4000f8e18ff */
[----:B------:R-:W-:-:S03]  /*2a00*/  SHF.L.U32 R5, R8, 0x1f, RZ ;  /* 0x0000001f08057819 */ /* 0x000fc600000006ff */
[----:B------:R-:W-:Y:S01]  /*2a10*/  VIADD R4, R0, 0xf0 ;  /* 0x000000f000047836 */ /* 0x000fe20000000000 */
[----:B------:R-:W1:Y:S02]  /*2a20*/  SYNCS.PHASECHK.TRANS64.TRYWAIT P0, [R0+URZ+0xe0], R5 ;  /* 0x0000e005000075a7 */ /* 0x000e6400080011ff */
[----:B-1----:R-:W-:Y:S05]  /*2a30*/  @!P0 BRA `(.L_x_50) ;  /* 0x0000007800dc8947 */ /* 0x002fea0003800000 */
.L_x_152:
[----:B------:R-:W-:Y:S01]  /*2a40*/  ULEA UR5, UR6, UR37, 0x3 ;  /* 0x0000002506057291 */ /* 0x000fe2000f8e18ff */
[----:B------:R-:W-:Y:S01]  /*2a50*/  PRMT R4, RZ, 0x654, R4 ;  /* 0x00000654ff047816 */ /* 0x000fe20000000004 */
[----:B-1----:R-:W-:Y:S01]  /*2a60*/  @!P2 IMAD.MOV.U32 R5, RZ, RZ, 0x10 ;  /* 0x00000010ff05a424 */ /* 0x002fe200078e00ff */
[----:B------:R-:W-:Y:S01]  /*2a70*/  SHF.L.U32 R7, R12, 0x1f, RZ ;  /* 0x0000001f0c077819 */ /* 0x000fe200000006ff */
[----:B------:R-:W-:Y:S01]  /*2a80*/  UIADD3 UR4, UPT, UPT, UR5, 0xa0, URZ ;  /* 0x000000a005047890 */ /* 0x000fe2000fffe0ff */
[----:B------:R1:W-:Y:S05]  /*2a90*/  SYNCS.ARRIVE.TRANS64.RED.A1T0 RZ, [R4+URZ], RZ ;  /* 0x000000ff04ff79a7 */ /* 0x0003ea00081004ff */
[----:B------:R-:W-:Y:S01]  /*2aa0*/  IMAD.U32 R13, RZ, RZ, UR4 ;  /* 0x00000004ff0d7e24 */ /* 0x000fe2000f8e00ff */
[----:B------:R-:W2:Y:S04]  /*2ab0*/  SYNCS.PHASECHK.TRANS64.TRYWAIT P0, [UR5+0xb0], R7 ;  /* 0x0000b007ff0075a7 */ /* 0x000ea80008001105 */
[----:B------:R-:W-:Y:S01]  /*2ac0*/  PRMT R13, R10, 0x654, R13 ;  /* 0x000006540a0d7816 */ /* 0x000fe2000000000d */
[----:B-12---:R-:W-:Y:S06]  /*2ad0*/  @!P0 BRA `(.L_x_51) ;  /* 0x0000007800c88947 */ /* 0x006fec0003800000 */
.L_x_154:
[----:B------:R-:W-:Y:S01]  /*2ae0*/  ULEA UR4, UR6, UR37, 0x4 ;  /* 0x0000002506047291 */ /* 0x000fe2000f8e20ff */
[----:B------:R-:W-:Y:S01]  /*2af0*/  SEL R2, R13, R2, !P2 ;  /* 0x000000020d027207 */ /* 0x000fe20005000000 */
[----:B------:R-:W-:Y:S01]  /*2b00*/  UIADD3 UR5, UPT, UPT, UR5, 0xa0, URZ ;  /* 0x000000a005057890 */ /* 0x000fe2000fffe0ff */
[----:B-1----:R-:W-:Y:S01]  /*2b10*/  LEA R0, R11, UR37, 0x3 ;  /* 0x000000250b007c11 */ /* 0x002fe2000f8e18ff */
[----:B------:R-:W-:Y:S01]  /*2b20*/  UIADD3 UR4, UPT, UPT, UR4, 0x110, URZ ;  /* 0x0000011004047890 */ /* 0x000fe2000fffe0ff */
[----:B------:R1:W-:Y:S01]  /*2b30*/  @!P2 SYNCS.ARRIVE.TRANS64.RED RZ, [R2+URZ], R5 ;  /* 0x0000000502ffa9a7 */ /* 0x0003e200080004ff */
[----:B------:R-:W-:Y:S01]  /*2b40*/  UIADD3 UR6, UPT, UPT, UR6, 0x1, URZ ;  /* 0x0000000106067890 */ /* 0x000fe2000fffe0ff */
[----:B------:R-:W-:-:S03]  /*2b50*/  VIADD R3, R3, 0x1 ;  /* 0x0000000103037836 */ /* 0x000fc60000000000 */
[----:B------:R-:W-:Y:S02]  /*2b60*/  UISETP.NE.AND UP0, UPT, UR6, 0x2, UPT ;  /* 0x000000020600788c */ /* 0x000fe4000bf05270 */
[----:B------:R-:W-:Y:S01]  /*2b70*/  ISETP.NE.AND P0, PT, R3, 0x2, PT ;  /* 0x000000020300780c */ /* 0x000fe20003f05270 */
[----:B------:R-:W-:Y:S06]  /*2b80*/  UGETNEXTWORKID.BROADCAST [UR4], [UR5] ;  /* 0x00000000040073ca */ /* 0x000fec0008000100 */
[----:B------:R-:W-:Y:S02]  /*2b90*/  USEL UR4, URZ, 0x1, UP0 ;  /* 0x00000001ff047887 */ /* 0x000fe40008000000 */
[----:B------:R-:W-:-:S04]  /*2ba0*/  USEL UR6, UR6, URZ, UP0 ;  /* 0x000000ff06067287 */ /* 0x000fc80008000000 */
[----:B------:R-:W-:Y:S02]  /*2bb0*/  LOP3.LUT R12, R12, UR4, RZ, 0x3c, !PT ;  /* 0x000000040c0c7c12 */ /* 0x000fe4000f8e3cff */
[----:B-1----:R-:W-:-:S04]  /*2bc0*/  SHF.L.U32 R5, R9, 0x1f, RZ ;  /* 0x0000001f09057819 */ /* 0x002fc800000006ff */
[----:B------:R-:W1:Y:S02]  /*2bd0*/  SYNCS.PHASECHK.TRANS64.TRYWAIT P1, [R0+URZ+0xa0], R5 ;  /* 0x0000a005000075a7 */ /* 0x000e6400080211ff */
[----:B-1----:R-:W-:Y:S05]  /*2be0*/  @!P1 BRA `(.L_x_52) ;  /* 0x00000078009c9947 */ /* 0x002fea0003800000 */
.L_x_155:
[----:B------:R-:W-:Y:S01]  /*2bf0*/  LEA R4, R11, UR37, 0x4 ;  /* 0x000000250b047c11 */ /* 0x000fe2000f8e20ff */
[----:B-1----:R-:W-:Y:S01]  /*2c00*/  VIADD R0, R0, 0xb0 ;  /* 0x000000b000007836 */ /* 0x002fe20000000000 */
[----:B------:R-:W-:Y:S01]  /*2c10*/  SEL R3, R3, RZ, P0 ;  /* 0x000000ff03037207 */ /* 0x000fe20000000000 */
[----:B------:R-:W-:-:S03]  /*2c20*/  VIADD R11, R11, 0x1 ;  /* 0x000000010b0b7836 */ /* 0x000fc60000000000 */
[----:B------:R-:W1:Y:S01]  /*2c30*/  LDS.128 R4, [R4+0x110] ;  /* 0x0001100004047984 */ /* 0x000e620000000c00 */
[----:B------:R-:W-:Y:S02]  /*2c40*/  PRMT R0, RZ, 0x654, R0 ;  /* 0x00000654ff007816 */ /* 0x000fe40000000000 */
[C---:B------:R-:W-:Y:S01]  /*2c50*/  ISETP.NE.AND P1, PT, R11.reuse, 0x2, PT ;  /* 0x000000020b00780c */ /* 0x040fe20003f25270 */
[----:B------:R-:W-:Y:S01]  /*2c60*/  @!PT LDS RZ, [RZ] ;  /* 0x00000000fffff984 */ /* 0x000fe20000000800 */
[----:B------:R-:W-:Y:S01]  /*2c70*/  @!PT LDS RZ, [RZ] ;  /* 0x00000000fffff984 */ /* 0x000fe20000000800 */
[----:B------:R-:W-:Y:S01]  /*2c80*/  @!PT LDS RZ, [RZ] ;  /* 0x00000000fffff984 */ /* 0x000fe20000000800 */
[----:B------:R-:W-:Y:S01]  /*2c90*/  @!PT LDS RZ, [RZ] ;  /* 0x00000000fffff984 */ /* 0x000fe20000000800 */
[----:B------:R2:W-:Y:S06]  /*2ca0*/  MEMBAR.ALL.CTA ;  /* 0x0000000000007992 */ /* 0x0005ec0000008000 */
[----:B--2---:R-:W2:Y:S01]  /*2cb0*/  FENCE.VIEW.ASYNC.S ;  /* 0x00000000000073c6 */ /* 0x004ea20000000000 */
[----:B------:R-:W-:Y:S01]  /*2cc0*/  SEL R11, R11, RZ, P1 ;  /* 0x000000ff0b0b7207 */ /* 0x000fe20000800000 */
[----:B--2---:R2:W-:Y:S01]  /*2cd0*/  SYNCS.ARRIVE.TRANS64.RED.A1T0 RZ, [R0+URZ], RZ ;  /* 0x000000ff00ff79a7 */ /* 0x0045e200081004ff */
[----:B-1----:R-:W-:-:S02]  /*2ce0*/  LOP3.LUT P3, RZ, R6, 0x1, RZ, 0xc0, !PT ;  /* 0x0000000106ff7812 */ /* 0x002fc4000786c0ff */
[----:B------:R-:W-:-:S04]  /*2cf0*/  SEL R5, RZ, 0x1, P0 ;  /* 0x00000001ff057807 */ /* 0x000fc80000000000 */
[----:B------:R-:W-:Y:S02]  /*2d00*/  LOP3.LUT R8, R8, R5, RZ, 0x3c, !PT ;  /* 0x0000000508087212 */ /* 0x000fe400078e3cff */
[----:B--2---:R-:W-:-:S04]  /*2d10*/  SEL R0, RZ, 0x1, P1 ;  /* 0x00000001ff007807 */ /* 0x004fc80000800000 */
[----:B------:R-:W-:Y:S01]  /*2d20*/  LOP3.LUT R9, R9, R0, RZ, 0x3c, !PT ;  /* 0x0000000009097212 */ /* 0x000fe200078e3cff */
[----:B------:R-:W-:Y:S06]  /*2d30*/  @P3 BRA `(.L_x_53) ;  /* 0xfffffffc002c3947 */ /* 0x000fec000383ffff */
[----:B------:R-:W-:Y:S01]  /*2d40*/  ULEA UR5, UR6, UR37, 0x3 ;  /* 0x0000002506057291 */ /* 0x000fe2000f8e18ff */
[----:B------:R-:W-:-:S08]  /*2d50*/  SHF.L.U32 R3, R12, 0x1f, RZ ;  /* 0x0000001f0c037819 */ /* 0x000fd000000006ff */
[----:B------:R-:W1:Y:S02]  /*2d60*/  SYNCS.PHASECHK.TRANS64 P0, [UR5+0xb0], R3 ;  /* 0x0000b003ff0075a7 */ /* 0x000e640008001005 */
[----:B-1----:R-:W-:Y:S05]  /*2d70*/  @P0 BRA `(.L_x_54) ;  /* 0x0000000000080947 */ /* 0x002fea0003800000 */
[----:B------:R-:W1:Y:S02]  /*2d80*/  SYNCS.PHASECHK.TRANS64.TRYWAIT P0, [UR5+0xb0], R3 ;  /* 0x0000b003ff0075a7 */ /* 0x000e640008001105 */
[----:B-1----:R-:W-:Y:S05]  /*2d90*/  @!P0 BRA `(.L_x_55) ;  /* 0x0000007800448947 */ /* 0x002fea0003800000 */
.L_x_54:
[----:B------:R-:W-:-:S04]  /*2da0*/  UIADD3 UR4, UPT, UPT, UR6, 0x1, URZ ;  /* 0x0000000106047890 */ /* 0x000fc8000fffe0ff */
[----:B------:R-:W-:-:S04]  /*2db0*/  UISETP.NE.AND UP0, UPT, UR4, 0x2, UPT ;  /* 0x000000020400788c */ /* 0x000fc8000bf05270 */
[----:B------:R-:W-:Y:S02]  /*2dc0*/  USEL UR7, URZ, 0x1, UP0 ;  /* 0x00000001ff077887 */ /* 0x000fe40008000000 */
[----:B------:R-:W-:-:S04]  /*2dd0*/  USEL UR4, UR4, URZ, UP0 ;  /* 0x000000ff04047287 */ /* 0x000fc80008000000 */
[----:B------:R-:W-:Y:S01]  /*2de0*/  ULEA UR4, UR4, UR37, 0x3 ;  /* 0x0000002504047291 */ /* 0x000fe2000f8e18ff */
[----:B-1----:R-:W-:-:S04]  /*2df0*/  LOP3.LUT R3, R12, UR7, RZ, 0x3c, !PT ;  /* 0x000000070c037c12 */ /* 0x002fc8000f8e3cff */
[----:B------:R-:W-:-:S04]  /*2e00*/  SHF.L.U32 R0, R3, 0x1f, RZ ;  /* 0x0000001f03007819 */ /* 0x000fc800000006ff */
[----:B------:R-:W1:Y:S02]  /*2e10*/  SYNCS.PHASECHK.TRANS64 P0, [UR4+0xb0], R0 ;  /* 0x0000b000ff0075a7 */ /* 0x000e640008001004 */
[----:B-1----:R-:W-:Y:S05]  /*2e20*/  @P0 EXIT ;  /* 0x000000000000094d */ /* 0x002fea0003800000 */
[----:B------:R-:W-:Y:S02]  /*2e30*/  SHF.L.U32 R3, R3, 0x1f, RZ ;  /* 0x0000001f03037819 */ /* 0x000fe400000006ff */
[----:B------:R-:W-:-:S07]  /*2e40*/  MOV R0, UR4 ;  /* 0x0000000400007c02 */ /* 0x000fce0008000f00 */
.L_x_56:
[----:B-1----:R1:W2:Y:S02]  /*2e50*/  SYNCS.PHASECHK.TRANS64.TRYWAIT P0, [R0+URZ+0xb0], R3 ;  /* 0x0000b003000075a7 */ /* 0x0022a400080011ff */
[----:B--2---:R-:W-:Y:S05]  /*2e60*/  @!P0 NANOSLEEP.SYNCS 0x989680 ;  /* 0x009896800000895d */ /* 0x004fea0003900000 */
[----:B------:R-:W2:Y:S02]  /*2e70*/  @!P0 SYNCS.PHASECHK.TRANS64 P0, [R0+URZ+0xb0], R3 ;  /* 0x0000b003000085a7 */ /* 0x000ea400080010ff */
[----:B--2---:R-:W-:Y:S05]  /*2e80*/  @P0 EXIT ;  /* 0x000000000000094d */ /* 0x004fea0003800000 */
[----:B------:R-:W-:Y:S05]  /*2e90*/  BRA `(.L_x_56) ;  /* 0xfffffffc00ec7947 */ /* 0x000fea000383ffff */
.L_x_49:
[----:B------:R-:W-:Y:S05]  /*2ea0*/  BRA.U UP4, `(.L_x_57) ;  /* 0x0000001104907547 */ /* 0x000fea000b800000 */
[----:B------:R-:W-:Y:S01]  /*2eb0*/  UMOV UR4, 0x40 ;  /* 0x0000004000047882 */ /* 0x000fe20000000000 */
[----:B------:R-:W-:Y:S01]  /*2ec0*/  NOP ;  /* 0x0000000000007918 */ /* 0x000fe20000000000 */
[----:B------:R-:W-:Y:S01]  /*2ed0*/  ULEA UR4, UR37, UR4, 0x18 ;  /* 0x0000000425047291 */ /* 0x000fe2000f8ec0ff */
[----:B------:R-:W-:Y:S02]  /*2ee0*/  UMOV UR5, 0x400 ;  /* 0x0000040000057882 */ /* 0x000fe40000000000 */
[----:B------:R-:W-:-:S06]  /*2ef0*/  ULEA UR37, UR37, UR5, 0x18 ;  /* 0x0000000525257291 */ /* 0x000fcc000f8ec0ff */
[----:B------:R-:W1:Y:S02]  /*2f00*/  LDS.U8 R2, [UR4+0x1c] ;  /* 0x00001c04ff027984 */ /* 0x000e640008000000 */
[----:B-1----:R-:W-:-:S13]  /*2f10*/  ISETP.NE.AND P0, PT, R2, RZ, PT ;  /* 0x000000ff0200720c */ /* 0x002fda0003f05270 */
[----:B------:R-:W-:Y:S05]  /*2f20*/  @P0 BRA `(.L_x_58) ;  /* 0x0000000400080947 */ /* 0x000fea0003800000 */
[----:B------:R-:W-:Y:S02]  /*2f30*/  UISETP.NE.U32.AND UP0, UPT, UR9, 0x1, UPT ;  /* 0x000000010900788c */ /* 0x000fe4000bf05070 */
[----:B------:R-:W-:-:S07]  /*2f40*/  UIADD3 UR6, UPT, UPT, UR4, 0x8, URZ ;  /* 0x0000000804067890 */ /* 0x000fce000fffe0ff */
[----:B------:R-:W-:Y:S05]  /*2f50*/  BRA.U !UP0, `(.L_x_59) ;  /* 0x00000001089c7547 */ /* 0x000fea000b800000 */
[----:B------:R-:W-:Y:S01]  /*2f60*/  ELECT P0, URZ, PT ;  /* 0x0000000000ff782f */ /* 0x000fe20003800000 */
[----:B------:R-:W-:-:S12]  /*2f70*/  BSSY B0, `(.L_x_59) ;  /* 0x0000025000007945 */ /* 0x000fd80003800000 */
[----:B------:R-:W-:Y:S05]  /*2f80*/  @!P0 BRA `(.L_x_60) ;  /* 0x00000000008c8947 */ /* 0x000fea0003800000 */
[----:B------:R-:W-:-:S05]  /*2f90*/  UMOV UR5, 0x10 ;  /* 0x0000001000057882 */ /* 0x000fca0000000000 */
[----:B------:R-:W-:Y:S04]  /*2fa0*/  DEPBAR.LE SB1, 0x36 ;  /* 0x00009d800000791a */ /* 0x000fe80000000000 */
[----:B------:R-:W1:Y:S02]  /*2fb0*/  UTCATOMSWS.2CTA.FIND_AND_SET.ALIGN UP1, UR5, UR5 ;  /* 0x00000005000575e3 */ /* 0x000e640008220800 */
[----:B-1----:R-:W-:Y:S01]  /*2fc0*/  MOV R11, UR5 ;  /* 0x00000005000b7c02 */ /* 0x002fe20008000f00 */
[----:B------:R-:W-:Y:S06]  /*2fd0*/  BRA.U UP1, `(.L_x_61) ;  /* 0x0000000101187547 */ /* 0x000fec000b800000 */
.L_x_62:
[----:B------:R-:W-:Y:S05]  /*2fe0*/  NANOSLEEP 0x64 ;  /* 0x000000640000795d */ /* 0x000fea0003800000 */
[----:B------:R-:W-:-:S05]  /*2ff0*/  UMOV UR5, 0x10 ;  /* 0x0000001000057882 */ /* 0x000fca0000000000 */
[----:B------:R-:W-:Y:S04]  /*3000*/  DEPBAR.LE SB1, 0x36 ;  /* 0x00009d800000791a */ /* 0x000fe80000000000 */
[----:B------:R-:W1:Y:S02]  /*3010*/  UTCATOMSWS.2CTA.FIND_AND_SET.ALIGN UP1, UR5, UR5 ;  /* 0x00000005000575e3 */ /* 0x000e640008220800 */
[----:B-1----:R-:W-:Y:S01]  /*3020*/  MOV R11, UR5 ;  /* 0x00000005000b7c02 */ /* 0x002fe20008000f00 */
[----:B------:R-:W-:Y:S05]  /*3030*/  BRA.U !UP1, `(.L_x_62) ;  /* 0xfffffffd09e87547 */ /* 0x000fea000b83ffff */
.L_x_61:
[----:B------:R-:W1:Y:S01]  /*3040*/  LDS R5, [UR4+0x10] ;  /* 0x00001004ff057984 */ /* 0x000e620008000800 */
[----:B------:R-:W-:Y:S01]  /*3050*/  IMAD.U32 R3, RZ, RZ, UR37 ;  /* 0x00000025ff037e24 */ /* 0x000fe2000f8e00ff */
[----:B------:R-:W-:-:S03]  /*3060*/  MOV R2, UR8 ;  /* 0x0000000800027c02 */ /* 0x000fc60008000f00 */
[----:B------:R-:W-:Y:S01]  /*3070*/  VIADD R3, R3, 0x130 ;  /* 0x0000013003037836 */ /* 0x000fe20000000000 */
[----:B-1----:R-:W-:-:S04]  /*3080*/  SHF.L.U32 R5, R5, 0x1f, RZ ;  /* 0x0000001f05057819 */ /* 0x002fc800000006ff */
[----:B------:R-:W1:Y:S02]  /*3090*/  SYNCS.PHASECHK.TRANS64.TRYWAIT P0, [UR4+0x8], R5 ;  /* 0x00000805ff0075a7 */ /* 0x000e640008001104 */
[----:B-1----:R-:W-:Y:S05]  /*30a0*/  @P0 BRA `(.L_x_63) ;  /* 0x0000000000080947 */ /* 0x002fea0003800000 */
[----:B------:R-:W1:Y:S02]  /*30b0*/  SYNCS.PHASECHK.TRANS64.TRYWAIT P0, [UR4+0x8], R5 ;  /* 0x00000805ff0075a7 */ /* 0x000e640008001104 */
[----:B-1----:R-:W-:Y:S05]  /*30c0*/  @!P0 BRA `(.L_x_64) ;  /* 0x0000007400908947 */ /* 0x002fea0003800000 */
.L_x_63:
[----:B-1----:R-:W-:Y:S01]  /*30d0*/  HFMA2 R4, -RZ, RZ, 0, 5.9604644775390625e-08 ;  /* 0x00000001ff047431 */ /* 0x002fe200000001ff */
[----:B------:R-:W-:Y:S01]  /*30e0*/  UPRMT UR5, UR8, 0x654, UR6 ;  /* 0x0000065408057896 */ /* 0x000fe20008000006 */
[----:B------:R-:W-:Y:S01]  /*30f0*/  IMAD.MOV.U32 R6, RZ, RZ, 0xffff ;  /* 0x0000ffffff067424 */ /* 0x000fe200078e00ff */
[----:B------:R-:W-:Y:S01]  /*3100*/  PRMT R2, R2, 0x654, R3 ;  /* 0x0000065402027816 */ /* 0x000fe20000000003 */
[----:B------:R-:W-:Y:S02]  /*3110*/  IMAD.MOV.U32 R5, RZ, RZ, 0x4 ;  /* 0x00000004ff057424 */ /* 0x000fe400078e00ff */
[----:B------:R-:W-:Y:S01]  /*3120*/  IMAD.SHL.U32 R9, R11, 0x20, RZ ;  /* 0x000000200b097824 */ /* 0x000fe200078e00ff */
[----:B------:R-:W-:Y:S02]  /*3130*/  MOV R3, UR5 ;  /* 0x0000000500037c02 */ /* 0x000fe40008000f00 */
[-C--:B------:R-:W-:Y:S01]  /*3140*/  SHF.L.U32 R7, R6, R11.reuse, RZ ;  /* 0x0000000b06077219 */ /* 0x080fe200000006ff */
[----:B------:R1:W-:Y:S01]  /*3150*/  SYNCS.ARRIVE.TRANS64.RED RZ, [UR5], R5 ;  /* 0x00000005ffff79a7 */ /* 0x0003e20008000405 */
[----:B------:R-:W-:Y:S01]  /*3160*/  SHF.L.U32 R6, R4, R11, RZ ;  /* 0x0000000b04067219 */ /* 0x000fe200000006ff */
[----:B------:R1:W-:Y:S04]  /*3170*/  STS [UR37+0x130], R9 ;  /* 0x00013009ff007988 */ /* 0x0003e80008000825 */
[----:B------:R1:W-:Y:S04]  /*3180*/  STAS [R2.64], R11 ;  /* 0x0000000b02007dbd */ /* 0x0003e8000c0008ff */
[----:B------:R1:W-:Y:S04]  /*3190*/  ATOMS.OR RZ, [UR4+0x14], R7 ;  /* 0x00001407ffff798c */ /* 0x0003e8000b000004 */
[----:B------:R1:W-:Y:S04]  /*31a0*/  ATOMS.OR RZ, [UR4+0x18], R6 ;  /* 0x00001806ffff798c */ /* 0x0003e8000b000004 */
[----:B------:R1:W-:Y:S02]  /*31b0*/  ATOMS.XOR RZ, [UR4+0x10], R4 ;  /* 0x00001004ffff798c */ /* 0x0003e4000b800004 */
.L_x_60:
[----:B------:R-:W-:Y:S05]  /*31c0*/  BSYNC B0 ;  /* 0x0000000000007941 */ /* 0x000fea0003800000 */
.L_x_59:
[----:B------:R-:W-:Y:S05]  /*31d0*/  BRA.U UP0, `(.L_x_65) ;  /* 0x00000001006c7547 */ /* 0x000fea000b800000 */
[----:B------:R-:W-:-:S03]  /*31e0*/  UMOV UR5, 0xffffffff ;  /* 0xffffffff00057882 */ /* 0x000fc60000000000 */
[----:B------:R-:W-:Y:S05]  /*31f0*/  BRA.DIV UR5, `(.L_x_66) ;  /* 0x00000076055c7947 */ /* 0x000fea000b800000 */
[----:B------:R-:W-:-:S13]  /*3200*/  ELECT P6, URZ, PT ;  /* 0x0000000000ff782f */ /* 0x000fda00038c0000 */
.L_x_159:
[----:B------:R-:W-:Y:S05]  /*3210*/  @!P6 BRA `(.L_x_65) ;  /* 0x00000000005ce947 */ /* 0x000fea0003800000 */
[----:B-1----:R-:W1:Y:S02]  /*3220*/  LDS R3, [UR4+0x10] ;  /* 0x00001004ff037984 */ /* 0x002e640008000800 */
[----:B-1----:R-:W-:-:S04]  /*3230*/  SHF.L.U32 R3, R3, 0x1f, RZ ;  /* 0x0000001f03037819 */ /* 0x002fc800000006ff */
[----:B------:R-:W1:Y:S02]  /*3240*/  SYNCS.PHASECHK.TRANS64.TRYWAIT P0, [UR4+0x8], R3 ;  /* 0x00000803ff0075a7 */ /* 0x000e640008001104 */
[----:B-1----:R-:W-:Y:S05]  /*3250*/  @P0 BRA `(.L_x_67) ;  /* 0x0000000000080947 */ /* 0x002fea0003800000 */
[----:B------:R-:W1:Y:S02]  /*3260*/  SYNCS.PHASECHK.TRANS64.TRYWAIT P0, [UR4+0x8], R3 ;  /* 0x00000803ff0075a7 */ /* 0x000e640008001104 */
[----:B-1----:R-:W-:Y:S05]  /*3270*/  @!P0 BRA `(.L_x_68) ;  /* 0x00000074005c8947 */ /* 0x002fea0003800000 */
.L_x_67:
[----:B------:R-:W2:Y:S01]  /*3280*/  LDS R5, [UR37+0x130] ;  /* 0x00013025ff057984 */ /* 0x000ea20008000800 */
[----:B-1----:R-:W-:Y:S02]  /*3290*/  HFMA2 R2, -RZ, RZ, 0, 5.9604644775390625e-08 ;  /* 0x00000001ff027431 */ /* 0x002fe400000001ff */
[----:B------:R-:W-:Y:S01]  /*32a0*/  IMAD.MOV.U32 R3, RZ, RZ, 0xffff ;  /* 0x0000ffffff037424 */ /* 0x000fe200078e00ff */
[----:B------:R-:W-:Y:S01]  /*32b0*/  UPRMT UR5, UR8, 0x654, UR6 ;  /* 0x0000065408057896 */ /* 0x000fe20008000006 */
[----:B--2---:R-:W-:-:S03]  /*32c0*/  IMAD.SHL.U32 R4, R5, 0x20, RZ ;  /* 0x0000002005047824 */ /* 0x004fc600078e00ff */
[-C--:B------:R-:W-:Y:S02]  /*32d0*/  SHF.L.U32 R3, R3, R5.reuse, RZ ;  /* 0x0000000503037219 */ /* 0x080fe400000006ff */
[----:B------:R-:W-:Y:S01]  /*32e0*/  SHF.L.U32 R5, R2, R5, RZ ;  /* 0x0000000502057219 */ /* 0x000fe200000006ff */
[----:B------:R2:W-:Y:S04]  /*32f0*/  STS [UR37+0x130], R4 ;  /* 0x00013004ff007988 */ /* 0x0005e80008000825 */
[----:B------:R2:W-:Y:S04]  /*3300*/  ATOMS.OR RZ, [UR4+0x14], R3 ;  /* 0x00001403ffff798c */ /* 0x0005e8000b000004 */
[----:B------:R2:W-:Y:S01]  /*3310*/  ATOMS.OR RZ, [UR4+0x18], R5 ;  /* 0x00001805ffff798c */ /* 0x0005e2000b000004 */
[----:B------:R-:W-:Y:S03]  /*3320*/  SYNCS.ARRIVE.TRANS64.RED.A1T0 RZ, [UR5], RZ ;  /* 0x000000ffffff79a7 */ /* 0x000fe60008100405 */
[----:B------:R2:W-:Y:S01]  /*3330*/  ATOMS.XOR RZ, [UR4+0x10], R2 ;  /* 0x00001002ffff798c */ /* 0x0005e2000b800004 */
[----:B------:R-:W-:Y:S05]  /*3340*/  BRA `(.L_x_65) ;  /* 0x0000000000107947 */ /* 0x000fea0003800000 */
.L_x_58:
[----:B------:R-:W-:-:S05]  /*3350*/  MOV R2, 0xffffffff ;  /* 0xffffffff00027802 */ /* 0x000fca0000000f00 */
[----:B------:R1:W-:Y:S02]  /*3360*/  STS [UR37+0x130], R2 ;  /* 0x00013002ff007988 */ /* 0x0003e40008000825 */
[----:B-1----:R-:W-:Y:S02]  /*3370*/  MOV R2, 0x3390 ;  /* 0x0000339000027802 */ /* 0x002fe40000000f00 */
[----:B-----5:R-:W-:Y:S05]  /*3380*/  CALL.REL.NOINC `($__internal_1_$__cuda_sm10x_tcgen05_guardrail_trap_phase_invalid_during_alloc) ;  /* 0x0000007800b87944 */ /* 0x020fea0003c00000 */
.L_x_65:
[----:B------:R-:W-:Y:S05]  /*3390*/  WARPSYNC.ALL ;  /* 0x0000000000007948 */ /* 0x000fea0003800000 */
[----:B------:R-:W3:Y:S01]  /*33a0*/  S2UR UR11, SR_CgaCtaId ;  /* 0x00000000000b79c3 */ /* 0x000ee20000008800 */
[----:B------:R-:W-:Y:S01]  /*33b0*/  UMOV UR4, 0x400 ;  /* 0x0000040000047882 */ /* 0x000fe20000000000 */
[----:B------:R-:W-:-:S06]  /*33c0*/  NOP ;  /* 0x0000000000007918 */ /* 0x000fcc0000000000 */
[----:B------:R-:W-:Y:S06]  /*33d0*/  BAR.ARV 0x6, 0xa0 ;  /* 0x0182800000007b1d */ /* 0x000fec0000002000 */
[----:B------:R-:W4:Y:S01]  /*33e0*/  LDCU UR5, c[0x0][0x38c] ;  /* 0x00007180ff0577ac */ /* 0x000f220008000800 */
[----:B------:R-:W-:Y:S01]  /*33f0*/  LOP3.LUT R0, R0, 0xffff, RZ, 0xc0, !PT ;  /* 0x0000ffff00007812 */ /* 0x000fe200078ec0ff */
[----:B-1----:R-:W-:Y:S01]  /*3400*/  IMAD.MOV.U32 R9, RZ, RZ, 0x1 ;  /* 0x00000001ff097424 */ /* 0x002fe200078e00ff */
[----:B------:R-:W-:Y:S01]  /*3410*/  LOP3.LUT R8, R8, 0xffff, RZ, 0xc0, !PT ;  /* 0x0000ffff08087812 */ /* 0x000fe200078ec0ff */
[----:B------:R-:W-:Y:S01]  /*3420*/  UMOV UR17, URZ ;  /* 0x000000ff00117c82 */ /* 0x000fe20008000000 */
[----:B------:R-:W-:Y:S01]  /*3430*/  R2UR UR12, R0 ;  /* 0x00000000000c72ca */ /* 0x000fe200000e0000 */
[----:B------:R-:W-:Y:S01]  /*3440*/  UMOV UR16, URZ ;  /* 0x000000ff00107c82 */ /* 0x000fe20008000000 */
[----:B------:R-:W-:Y:S01]  /*3450*/  R2UR UR13, R8 ;  /* 0x00000000080d72ca */ /* 0x000fe200000e0000 */
[----:B------:R-:W-:Y:S01]  /*3460*/  IMAD.MOV.U32 R8, RZ, RZ, RZ ;  /* 0x000000ffff087224 */ /* 0x000fe200078e00ff */
[----:B------:R-:W-:Y:S01]  /*3470*/  UMOV UR15, URZ ;  /* 0x000000ff000f7c82 */ /* 0x000fe20008000000 */
[----:B---3--:R-:W-:-:S02]  /*3480*/  ULEA UR11, UR11, UR4, 0x18 ;  /* 0x000000040b0b7291 */ /* 0x008fc4000f8ec0ff */
[----:B------:R-:W-:Y:S02]  /*3490*/  UISETP.NE.AND UP2, UPT, UR9, URZ, UPT ;  /* 0x000000ff0900728c */ /* 0x000fe4000bf45270 */
[----:B------:R-:W-:Y:S02]  /*34a0*/  UIADD3 UR14, UPT, UPT, UR11, 0xa400, URZ ;  /* 0x0000a4000b0e7890 */ /* 0x000fe4000fffe0ff */
[----:B------:R-:W-:Y:S02]  /*34b0*/  UIADD3 UR4, UPT, UPT, UR11, 0x22400, URZ ;  /* 0x000224000b047890 */ /* 0x000fe4000fffe0ff */
[----:B----4-:R-:W-:Y:S01]  /*34c0*/  UIADD3 UR5, UPT, UPT, UR5, 0x7f, URZ ;  /* 0x0000007f05057890 */ /* 0x010fe2000fffe0ff */
[----:B--2---:R-:W1:Y:S01]  /*34d0*/  LDS R2, [UR11+0x130] ;  /* 0x0001300bff027984 */ /* 0x004e620008000800 */
[----:B------:R-:W-:Y:S02]  /*34e0*/  USHF.R.U32.HI UR14, URZ, 0x4, UR14 ;  /* 0x00000004ff0e7899 */ /* 0x000fe4000801160e */
[----:B------:R-:W-:-:S02]  /*34f0*/  USHF.R.S32.HI UR10, URZ, 0x1f, UR5 ;  /* 0x0000001fff0a7899 */ /* 0x000fc40008011405 */
[----:B------:R-:W-:Y:S02]  /*3500*/  USHF.R.U32.HI UR4, URZ, 0x4, UR4 ;  /* 0x00000004ff047899 */ /* 0x000fe40008011604 */
[----:B------:R-:W-:Y:S02]  /*3510*/  ULEA.HI UR10, UR10, UR5, URZ, 0x7 ;  /* 0x000000050a0a7291 */ /* 0x000fe4000f8f38ff */
[----:B------:R-:W-:Y:S02]  /*3520*/  ULOP3.LUT UR14, UR14, 0x3fff, URZ, 0xc0, !UPT ;  /* 0x00003fff0e0e7892 */ /* 0x000fe4000f8ec0ff */
[----:B------:R-:W-:Y:S02]  /*3530*/  USHF.R.S32.HI UR10, URZ, 0x7, UR10 ;  /* 0x00000007ff0a7899 */ /* 0x000fe4000801140a */
[----:B------:R-:W-:Y:S02]  /*3540*/  ULOP3.LUT UR4, UR4, 0x3fff, URZ, 0xc0, !UPT ;  /* 0x00003fff04047892 */ /* 0x000fe4000f8ec0ff */
[----:B------:R-:W-:Y:S01]  /*3550*/  UISETP.LT.AND UP0, UPT, UR10, 0x1, UPT ;  /* 0x000000010a00788c */ /* 0x000fe2000bf01270 */
[----:B------:R-:W-:Y:S01]  /*3560*/  UMOV UR24, 0x0 ;  /* 0x0000000000187882 */ /* 0x000fe20000000000 */
[----:B------:R-:W-:Y:S01]  /*3570*/  UMOV UR25, 0x10300010 ;  /* 0x1030001000197882 */ /* 0x000fe20000000000 */
[----:B------:R-:W-:-:S02]  /*3580*/  ULOP3.LUT UR14, UR14, 0x10000, URZ, 0xfc, !UPT ;  /* 0x000100000e0e7892 */ /* 0x000fc4000f8efcff */
[----:B------:R-:W-:Y:S02]  /*3590*/  ULOP3.LUT UR4, UR4, 0x10000, URZ, 0xfc, !UPT ;  /* 0x0001000004047892 */ /* 0x000fe4000f8efcff */
[----:B------:R-:W-:Y:S01]  /*35a0*/  USEL UR23, UR10, 0x1, !UP0 ;  /* 0x000000010a177887 */ /* 0x000fe2000c000000 */
[----:B------:R-:W-:Y:S01]  /*35b0*/  UMOV UR32, 0x0 ;  /* 0x0000000000207882 */ /* 0x000fe20000000000 */
[----:B------:R-:W-:Y:S01]  /*35c0*/  UMOV UR33, 0x10300010 ;  /* 0x1030001000217882 */ /* 0x000fe20000000000 */
[----:B------:R-:W-:Y:S01]  /*35d0*/  UMOV UR30, 0x0 ;  /* 0x00000000001e7882 */ /* 0x000fe20000000000 */
[----:B------:R-:W-:Y:S01]  /*35e0*/  UMOV UR31, 0x10300010 ;  /* 0x10300010001f7882 */ /* 0x000fe20000000000 */
[----:B------:R-:W-:Y:S01]  /*35f0*/  UMOV UR28, 0x0 ;  /* 0x00000000001c7882 */ /* 0x000fe20000000000 */
[----:B------:R-:W-:Y:S01]  /*3600*/  UMOV UR29, 0x10300010 ;  /* 0x10300010001d7882 */ /* 0x000fe20000000000 */
[----:B-1----:R-:W-:Y:S02]  /*3610*/  R2UR UR18, R2 ;  /* 0x00000000021272ca */ /* 0x002fe400000e0000 */
[----:B------:R-:W-:-:S13]  /*3620*/  CS2R R2, SRZ ;  /* 0x0000000000027805 */ /* 0x000fda000001ff00 */
.L_x_76:
[C---:B------:R-:W-:Y:S02]  /*3630*/  LEA R0, R8.reuse, UR11, 0x3 ;  /* 0x0000000b08007c11 */ /* 0x040fe4000f8e18ff */
[----:B------:R-:W-:Y:S02]  /*3640*/  SHF.L.U32 R5, R3, 0x1f, RZ ;  /* 0x0000001f03057819 */ /* 0x000fe400000006ff */
[----:B------:R-:W-:Y:S02]  /*3650*/  LEA R4, R8, UR11, 0x4 ;  /* 0x0000000b08047c11 */ /* 0x000fe4000f8e20ff */
[----:B------:R-:W1:Y:S02]  /*3660*/  SYNCS.PHASECHK.TRANS64.TRYWAIT P0, [R0+URZ+0xa0], R5 ;  /* 0x0000a005000075a7 */ /* 0x000e6400080011ff */
[----:B-1-34-:R-:W-:Y:S05]  /*3670*/  @!P0 BRA `(.L_x_69) ;  /* 0x0000007000748947 */ /* 0x01afea0003800000 */
.L_x_160:
[----:B-1----:R-:W1:Y:S01]  /*3680*/  LDS.128 R4, [R4+0x110] ;  /* 0x0001100004047984 */ /* 0x002e620000000c00 */
[----:B------:R-:W-:Y:S02]  /*3690*/  VIADD R0, R0, 0xb0 ;  /* 0x000000b000007836 */ /* 0x000fe40000000000 */
[----:B------:R-:W-:Y:S01]  /*36a0*/  VIADD R8, R8, 0x1 ;  /* 0x0000000108087836 */ /* 0x000fe20000000000 */
[----:B------:R-:W-:Y:S01]  /*36b0*/  @!PT LDS RZ, [RZ] ;  /* 0x00000000fffff984 */ /* 0x000fe20000000800 */
[----:B------:R-:W-:Y:S01]  /*36c0*/  @!PT LDS RZ, [RZ] ;  /* 0x00000000fffff984 */ /* 0x000fe20000000800 */
[----:B------:R-:W-:Y:S01]  /*36d0*/  @!PT LDS RZ, [RZ] ;  /* 0x00000000fffff984 */ /* 0x000fe20000000800 */
[----:B------:R-:W-:Y:S01]  /*36e0*/  @!PT LDS RZ, [RZ] ;  /* 0x00000000fffff984 */ /* 0x000fe20000000800 */
[----:B------:R2:W-:Y:S06]  /*36f0*/  MEMBAR.ALL.CTA ;  /* 0x0000000000007992 */ /* 0x0005ec0000008000 */
[----:B--2---:R-:W2:Y:S01]  /*3700*/  FENCE.VIEW.ASYNC.S ;  /* 0x00000000000073c6 */ /* 0x004ea20000000000 */
[----:B------:R-:W-:-:S04]  /*3710*/  PRMT R0, RZ, 0x654, R0 ;  /* 0x00000654ff007816 */ /* 0x000fc80000000000 */
[----:B--2---:R2:W-:Y:S01]  /*3720*/  SYNCS.ARRIVE.TRANS64.RED.A1T0 RZ, [R0+URZ], RZ ;  /* 0x000000ff00ff79a7 */ /* 0x0045e200081004ff */
[----:B-1----:R-:W-:Y:S01]  /*3730*/  LOP3.LUT P1, RZ, R6, 0x1, RZ, 0xc0, !PT ;  /* 0x0000000106ff7812 */ /* 0x002fe2000782c0ff */
[----:B--2---:R-:W-:-:S12]  /*3740*/  BRA.U UP2, `(.L_x_70) ;  /* 0x0000000502087547 */ /* 0x004fd8000b800000 */
[----:B------:R-:W1:Y:S01]  /*3750*/  LDCU UR5, c[0x0][0x38c] ;  /* 0x00007180ff0577ac */ /* 0x000e620008000800 */
[----:B------:R-:W-:Y:S02]  /*3760*/  PLOP3.LUT P2, PT, PT, PT, PT, 0x80, 0x8 ;  /* 0x000000000008781c */ /* 0x000fe40003f4f070 */
[----:B------:R-:W-:Y:S01]  /*3770*/  SHF.L.U32 R5, R9, 0x1f, RZ ;  /* 0x0000001f09057819 */ /* 0x000fe200000006ff */
[----:B------:R-:W-:Y:S02]  /*3780*/  ULEA UR19, UR17, UR11, 0x3 ;  /* 0x0000000b11137291 */ /* 0x000fe4000f8e18ff */
[----:B------:R-:W-:Y:S02]  /*3790*/  UIMAD UR20, UR17, 0xc0, UR18 ;  /* 0x000000c0111478a4 */ /* 0x000fe4000f8e0212 */
[----:B-1----:R-:W-:-:S06]  /*37a0*/  UISETP.GE.AND UP0, UPT, UR5, 0x1, UPT ;  /* 0x000000010500788c */ /* 0x002fcc000bf06270 */
[----:B------:R-:W-:-:S05]  /*37b0*/  PLOP3.LUT P0, PT, PT, PT, UP0, 0x80, 0x8 ;  /* 0x000000000008781c */ /* 0x000fca0003f0f008 */
[----:B------:R-:W-:-:S08]  /*37c0*/  @UP0 ULEA UR5, UR16, UR11, 0x3 ;  /* 0x0000000b10050291 */ /* 0x000fd0000f8e18ff */
[----:B------:R-:W-:-:S04]  /*37d0*/  @P0 SHF.L.U32 R0, R2, 0x1f, RZ ;  /* 0x0000001f02000819 */ /* 0x000fc800000006ff */
[----:B------:R1:W2:Y:S01]  /*37e0*/  @P0 SYNCS.PHASECHK.TRANS64.TRYWAIT P2, [UR5], R0 ;  /* 0x00000000ff0005a7 */ /* 0x0002a20008041105 */
[----:B------:R-:W3:Y:S02]  /*37f0*/  SYNCS.PHASECHK.TRANS64.TRYWAIT P0, [UR19+0xd0], R5 ;  /* 0x0000d005ff0075a7 */ /* 0x000ee40008001113 */
[----:B-123--:R-:W-:Y:S05]  /*3800*/  @!P0 BRA `(.L_x_71) ;  /* 0x0000007000248947 */ /* 0x00efea0003800000 */
.L_x_162:
[----:B------:R-:W-:Y:S01]  /*3810*/  UMOV UR22, UR15 ;  /* 0x0000000f00167c82 */ /* 0x000fe20008000000 */
[----:B------:R-:W-:Y:S05]  /*3820*/  BRA.U !UP0, `(.L_x_72) ;  /* 0x0000000108c07547 */ /* 0x000fea000b800000 */
[----:B------:R-:W-:Y:S02]  /*3830*/  UIADD3 UR22, UPT, UPT, UR23, UR15, URZ ;  /* 0x0000000f17167290 */ /* 0x000fe4000fffe0ff */
[----:B------:R-:W-:Y:S01]  /*3840*/  UPLOP3.LUT UP3, UPT, UPT, UPT, UPT, 0x40, 0x4 ;  /* 0x000000000004789c */ /* 0x000fe20003f6e870 */
[----:B------:R-:W-:Y:S01]  /*3850*/  UMOV UR21, UR10 ;  /* 0x0000000a00157c82 */ /* 0x000fe20008000000 */
[----:B------:R-:W-:-:S09]  /*3860*/  UMOV UR5, UR16 ;  /* 0x0000001000057c82 */ /* 0x000fd20008000000 */
.L_x_75:
[----:B--2---:R-:W-:Y:S01]  /*3870*/  ULEA UR7, UR5, UR11, 0x3 ;  /* 0x0000000b05077291 */ /* 0x004fe2000f8e18ff */
[----:B---3--:R-:W-:Y:S11]  /*3880*/  @P2 BRA `(.L_x_73) ;  /* 0x00000000000c2947 */ /* 0x008ff60003800000 */
[----:B-1----:R-:W-:Y:S04]  /*3890*/  SHF.L.U32 R5, R2, 0x1f, RZ ;  /* 0x0000001f02057819 */ /* 0x002fe800000006ff */
[----:B------:R-:W1:Y:S02]  /*38a0*/  SYNCS.PHASECHK.TRANS64.TRYWAIT P0, [UR7], R5 ;  /* 0x00000005ff0075a7 */ /* 0x000e640008001107 */
[----:B-1----:R-:W-:Y:S05]  /*38b0*/  @!P0 BRA `(.L_x_74) ;  /* 0x0000007000108947 */ /* 0x002fea0003800000 */
.L_x_73:
[----:B------:R-:W-:Y:S01]  /*38c0*/  UISETP.NE.AND UP0, UPT, UR21, 0x1, UPT ;  /* 0x000000011500788c */ /* 0x000fe2000bf05270 */
[----:B------:R-:W-:Y:S01]  /*38d0*/  PLOP3.LUT P2, PT, PT, PT, PT, 0x80, 0x8 ;  /* 0x000000000008781c */ /* 0x000fe20003f4f070 */
[----:B------:R-:W-:Y:S02]  /*38e0*/  UIADD3 UR16, UPT, UPT, UR5, 0x1, URZ ;  /* 0x0000000105107890 */ /* 0x000fe4000fffe0ff */
[----:B------:R-:W-:Y:S02]  /*38f0*/  UIMAD UR6, UR5, 0x300, UR4 ;  /* 0x00000300050678a4 */ /* 0x000fe4000f8e0204 */
[----:B------:R-:W-:Y:S01]  /*3900*/  UISETP.NE.AND UP1, UPT, UR16, 0x6, UPT ;  /* 0x000000061000788c */ /* 0x000fe2000bf25270 */
[----:B------:R-:W-:Y:S01]  /*3910*/  PLOP3.LUT P0, PT, PT, PT, UP0, 0x80, 0x8 ;  /* 0x000000000008781c */ /* 0x000fe20003f0f008 */
[----:B------:R-:W-:Y:S02]  /*3920*/  ULEA UR34, UR5, UR14, 0xa ;  /* 0x0000000e05227291 */ /* 0x000fe4000f8e50ff */
[----:B------:R-:W-:Y:S02]  /*3930*/  USEL UR27, URZ, 0x1, UP1 ;  /* 0x00000001ff1b7887 */ /* 0x000fe40008800000 */
[----:B------:R-:W-:Y:S02]  /*3940*/  USEL UR16, UR16, URZ, UP1 ;  /* 0x000000ff10107287 */ /* 0x000fe40008800000 */
[----:B------:R-:W-:Y:S02]  /*3950*/  UIADD3 UR46, UPT, UPT, UR6, 0x2, URZ ;  /* 0x00000002062e7890 */ /* 0x000fe4000fffe0ff */
[----:B------:R-:W-:Y:S01]  /*3960*/  @UP0 ULEA UR26, UR16, UR11, 0x3 ;  /* 0x0000000b101a0291 */ /* 0x000fe2000f8e18ff */
[----:B------:R-:W-:Y:S01]  /*3970*/  LOP3.LUT R2, R2, UR27, RZ, 0x3c, !PT ;  /* 0x0000001b02027c12 */ /* 0x000fe2000f8e3cff */
[----:B------:R-:W-:Y:S02]  /*3980*/  UIADD3 UR44, UPT, UPT, UR34, 0x2, URZ ;  /* 0x00000002222c7890 */ /* 0x000fe4000fffe0ff */
[----:B------:R-:W-:Y:S01]  /*3990*/  UIADD3 UR42, UPT, UPT, UR6, 0x4, URZ ;  /* 0x00000004062a7890 */ /* 0x000fe2000fffe0ff */
[----:B-1----:R-:W-:Y:S01]  /*39a0*/  @P0 SHF.L.U32 R0, R2, 0x1f, RZ ;  /* 0x0000001f02000819 */ /* 0x002fe200000006ff */
[----:B------:R-:W-:Y:S02]  /*39b0*/  UIADD3 UR40, UPT, UPT, UR34, 0x4, URZ ;  /* 0x0000000422287890 */ /* 0x000fe4000fffe0ff */
[----:B------:R-:W-:Y:S01]  /*39c0*/  UIADD3 UR38, UPT, UPT, UR6, 0x6, URZ ;  /* 0x0000000606267890 */ /* 0x000fe2000fffe0ff */
[----:B------:R2:W3:Y:S01]  /*39d0*/  @P0 SYNCS.PHASECHK.TRANS64.TRYWAIT P2, [UR26], R0 ;  /* 0x00000000ff0005a7 */ /* 0x0004e2000804111a */
[----:B------:R-:W-:Y:S02]  /*39e0*/  UIADD3 UR36, UPT, UPT, UR34, 0x6, URZ ;  /* 0x0000000622247890 */ /* 0x000fe4000fffe0ff */
[----:B------:R-:W-:Y:S02]  /*39f0*/  UIADD3 UR26, UPT, UPT, UR7, 0x30, URZ ;  /* 0x00000030071a7890 */ /* 0x000fe4000fffe0ff */
[----:B------:R-:W-:Y:S02]  /*3a00*/  UIADD3 UR15, UPT, UPT, UR15, 0x1, URZ ;  /* 0x000000010f0f7890 */ /* 0x000fe4000fffe0ff */
[----:B------:R-:W-:Y:S02]  /*3a10*/  UIADD3 UR21, UPT, UPT, UR21, -0x1, URZ ;  /* 0xffffffff15157890 */ /* 0x000fe4000fffe0ff */
[----:B------:R-:W-:Y:S01]  /*3a20*/  UISETP.NE.AND UP0, UPT, UR15, UR22, UPT ;  /* 0x000000160f00728c */ /* 0x000fe2000bf05270 */
[----:B------:R-:W-:Y:S01]  /*3a30*/  UMOV UR7, 0x40004040 ;  /* 0x4000404000077882 */ /* 0x000fe20000000000 */
[----:B------:R-:W-:Y:S01]  /*3a40*/  UMOV UR35, 0x40004040 ;  /* 0x4000404000237882 */ /* 0x000fe20000000000 */
[----:B------:R-:W-:Y:S01]  /*3a50*/  UMOV UR47, 0x40004040 ;  /* 0x40004040002f7882 */ /* 0x000fe20000000000 */
[----:B------:R2:W-:Y:S01]  /*3a60*/  UTCQMMA.2CTA gdesc[UR34], gdesc[UR6], tmem[UR20], tmem[UR24], idesc[UR25], UP3 ;  /* 0x00ff1806220075ea */ /* 0x0005e20009a00314 */
[----:B------:R-:W-:Y:S01]  /*3a70*/  UPLOP3.LUT UP3, UPT, UPT, UPT, UPT, 0x80, 0x8 ;  /* 0x000000000008789c */ /* 0x000fe20003f6f070 */
[----:B------:R-:W-:Y:S01]  /*3a80*/  UMOV UR45, 0x40004040 ;  /* 0x40004040002d7882 */ /* 0x000fe20000000000 */
[----:B------:R-:W-:Y:S01]  /*3a90*/  UMOV UR43, 0x40004040 ;  /* 0x40004040002b7882 */ /* 0x000fe20000000000 */
[----:B------:R2:W-:Y:S01]  /*3aa0*/  UTCQMMA.2CTA gdesc[UR44], gdesc[UR46], tmem[UR20], tmem[UR32], idesc[UR33], UPT ;  /* 0x00ff202e2c0075ea */ /* 0x0005e2000ba00314 */
[----:B------:R-:W-:Y:S01]  /*3ab0*/  UMOV UR41, 0x40004040 ;  /* 0x4000404000297882 */ /* 0x000fe20000000000 */
[----:B------:R-:W-:Y:S01]  /*3ac0*/  UMOV UR39, 0x40004040 ;  /* 0x4000404000277882 */ /* 0x000fe20000000000 */
[----:B------:R-:W-:Y:S01]  /*3ad0*/  UMOV UR37, 0x40004040 ;  /* 0x4000404000257882 */ /* 0x000fe20000000000 */
[----:B------:R2:W-:Y:S01]  /*3ae0*/  UTCQMMA.2CTA gdesc[UR40], gdesc[UR42], tmem[UR20], tmem[UR30], idesc[UR31], UPT ;  /* 0x00ff1e2a280075ea */ /* 0x0005e2000ba00314 */
[----:B------:R2:W-:Y:S01]  /*3af0*/  UTCQMMA.2CTA gdesc[UR36], gdesc[UR38], tmem[UR20], tmem[UR28], idesc[UR29], UPT ;  /* 0x00ff1c26240075ea */ /* 0x0005e2000ba00314 */
[----:B------:R2:W-:Y:S01]  /*3b00*/  UTCBAR.2CTA.MULTICAST [UR26], URZ, UR13 ;  /* 0x000000ff1a0073e9 */ /* 0x0005e2000820080d */
[----:B------:R-:W-:Y:S01]  /*3b10*/  UMOV UR5, UR16 ;  /* 0x0000001000057c82 */ /* 0x000fe20008000000 */
[----:B------:R-:W-:Y:S05]  /*3b20*/  BRA.U UP0, `(.L_x_75) ;  /* 0xfffffffd00507547 */ /* 0x000fea000b83ffff */
.L_x_72:
[----:B------:R-:W-:Y:S01]  /*3b30*/  UIADD3 UR19, UPT, UPT, UR19, 0xc0, URZ ;  /* 0x000000c013137890 */ /* 0x000fe2000fffe0ff */
[----:B------:R-:W-:-:S08]  /*3b40*/  UMOV UR15, UR22 ;  /* 0x00000016000f7c82 */ /* 0x000fd00008000000 */
[----:B------:R4:W-:Y:S01]  /*3b50*/  UTCBAR.2CTA.MULTICAST [UR19], URZ, UR12 ;  /* 0x000000ff130073e9 */ /* 0x0009e2000820080c */
[----:B------:R-:W-:Y:S02]  /*3b60*/  NOP ;  /* 0x0000000000007918 */ /* 0x000fe40000000000 */
.L_x_70:
[----:B------:R-:W-:Y:S01]  /*3b70*/  UIADD3 UR17, UPT, UPT, UR17, 0x1, URZ ;  /* 0x0000000111117890 */ /* 0x000fe2000fffe0ff */
[----:B------:R-:W-:-:S03]  /*3b80*/  ISETP.NE.AND P0, PT, R8, 0x2, PT ;  /* 0x000000020800780c */ /* 0x000fc60003f05270 */
[----:B------:R-:W-:Y:S01]  /*3b90*/  UISETP.NE.AND UP0, UPT, UR17, 0x2, UPT ;  /* 0x000000021100788c */ /* 0x000fe2000bf05270 */
[----:B-12---:R-:W-:Y:S02]  /*3ba0*/  SEL R0, RZ, 0x1, P0 ;  /* 0x00000001ff007807 */ /* 0x006fe40000000000 */
[----:B------:R-:W-:Y:S01]  /*3bb0*/  SEL R8, R8, RZ, P0 ;  /* 0x000000ff08087207 */ /* 0x000fe20000000000 */
[----:B------:R-:W-:Y:S01]  /*3bc0*/  USEL UR5, URZ, 0x1, UP0 ;  /* 0x00000001ff057887 */ /* 0x000fe20008000000 */
[----:B------:R-:W-:Y:S01]  /*3bd0*/  LOP3.LUT R3, R3, R0, RZ, 0x3c, !PT ;  /* 0x0000000003037212 */ /* 0x000fe200078e3cff */
[----:B------:R-:W-:-:S04]  /*3be0*/  USEL UR17, UR17, URZ, UP0 ;  /* 0x000000ff11117287 */ /* 0x000fc80008000000 */
[----:B------:R-:W-:Y:S01]  /*3bf0*/  LOP3.LUT R9, R9, UR5, RZ, 0x3c, !PT ;  /* 0x0000000509097c12 */ /* 0x000fe2000f8e3cff */
[----:B------:R-:W-:Y:S07]  /*3c00*/  @P1 BRA `(.L_x_76) ;  /* 0xfffffff800881947 */ /* 0x000fee000383ffff */
[----:B------:R-:W1:Y:S01]  /*3c10*/  S2UR UR4, SR_CgaCtaId ;  /* 0x00000000000479c3 */ /* 0x000e620000008800 */
[----:B------:R-:W-:Y:S01]  /*3c20*/  ELECT P0, URZ, PT ;  /* 0x0000000000ff782f */ /* 0x000fe20003800000 */
[----:B------:R-:W-:Y:S01]  /*3c30*/  HFMA2 R0, -RZ, RZ, 0, 5.9604644775390625e-08 ;  /* 0x00000001ff007431 */ /* 0x000fe200000001ff */
[----:B------:R-:W-:-:S05]  /*3c40*/  UMOV UR5, 0x40 ;  /* 0x0000004000057882 */ /* 0x000fca0000000000 */
[----:B------:R-:W-:Y:S01]  /*3c50*/  UVIRTCOUNT.DEALLOC.SMPOOL 0x80 ;  /* 0x000000800000784c */ /* 0x000fe20000000000 */
[----:B------:R-:W-:Y:S02]  /*3c60*/  UISETP.NE.AND UP0, UPT, UR9, URZ, UPT ;  /* 0x000000ff0900728c */ /* 0x000fe4000bf05270 */
[----:B-1----:R-:W-:-:S09]  /*3c70*/  ULEA UR4, UR4, UR5, 0x18 ;  /* 0x0000000504047291 */ /* 0x002fd2000f8ec0ff */
[----:B------:R1:W-:Y:S01]  /*3c80*/  @P0 STS.U8 [UR4+0x1c], R0 ;  /* 0x00001c00ff000988 */ /* 0x0003e20008000004 */
[----:B------:R-:W-:Y:S05]  /*3c90*/  BRA.U UP0, `(.L_x_77) ;  /* 0x0000000100587547 */ /* 0x000fea000b800000 */
[----:B------:R-:W-:Y:S01]  /*3ca0*/  UIADD3 UR6, UPT, UPT, UR11, 0xd0, URZ ;  /* 0x000000d00b067890 */ /* 0x000fe2000fffe0ff */
[----:B------:R-:W-:-:S03]  /*3cb0*/  SHF.L.U32 R3, R9, 0x1f, RZ ;  /* 0x0000001f09037819 */ /* 0x000fc600000006ff */
[----:B------:R-:W-:-:S09]  /*3cc0*/  ULEA UR5, UR17, UR6, 0x3 ;  /* 0x0000000611057291 */ /* 0x000fd2000f8e18ff */
[----:B------:R-:W2:Y:S02]  /*3cd0*/  SYNCS.PHASECHK.TRANS64.TRYWAIT P0, [UR5], R3 ;  /* 0x00000003ff0075a7 */ /* 0x000ea40008001105 */
[----:B--2---:R-:W-:Y:S05]  /*3ce0*/  @!P0 BRA `(.L_x_78) ;  /* 0x0000006c001c8947 */ /* 0x004fea0003800000 */
.L_x_165:
[----:B------:R-:W-:-:S04]  /*3cf0*/  UIADD3 UR7, UPT, UPT, UR17, 0x1, URZ ;  /* 0x0000000111077890 */ /* 0x000fc8000fffe0ff */
[----:B------:R-:W-:-:S04]  /*3d00*/  UISETP.NE.AND UP1, UPT, UR7, 0x2, UPT ;  /* 0x000000020700788c */ /* 0x000fc8000bf25270 */
[----:B------:R-:W-:Y:S02]  /*3d10*/  USEL UR5, URZ, 0x1, UP1 ;  /* 0x00000001ff057887 */ /* 0x000fe40008800000 */
[----:B------:R-:W-:-:S04]  /*3d20*/  USEL UR7, UR7, URZ, UP1 ;  /* 0x000000ff07077287 */ /* 0x000fc80008800000 */
[----:B------:R-:W-:Y:S01]  /*3d30*/  ULEA UR7, UR7, UR6, 0x3 ;  /* 0x0000000607077291 */ /* 0x000fe2000f8e18ff */
[----:B-1----:R-:W-:-:S04]  /*3d40*/  LOP3.LUT R3, R9, UR5, RZ, 0x3c, !PT ;  /* 0x0000000509037c12 */ /* 0x002fc8000f8e3cff */
[----:B------:R-:W-:Y:S01]  /*3d50*/  SHF.L.U32 R3, R3, 0x1f, RZ ;  /* 0x0000001f03037819 */ /* 0x000fe200000006ff */
[----:B------:R-:W-:-:S04]  /*3d60*/  IMAD.U32 R0, RZ, RZ, UR7 ;  /* 0x00000007ff007e24 */ /* 0x000fc8000f8e00ff */
[----:B------:R1:W2:Y:S03]  /*3d70*/  SYNCS.PHASECHK.TRANS64.TRYWAIT P0, [R0+URZ], R3 ;  /* 0x00000003000075a7 */ /* 0x0002a600080011ff */
[----:B--2---:R-:W-:Y:S05]  /*3d80*/  @!P0 NANOSLEEP.SYNCS 0x989680 ;  /* 0x009896800000895d */ /* 0x004fea0003900000 */
[----:B------:R-:W2:Y:S02]  /*3d90*/  @!P0 SYNCS.PHASECHK.TRANS64 P0, [R0+URZ], R3 ;  /* 0x00000003000085a7 */ /* 0x000ea400080010ff */
[----:B--2---:R-:W-:Y:S05]  /*3da0*/  @P0 BRA `(.L_x_79) ;  /* 0x0000000000200947 */ /* 0x004fea0003800000 */
.L_x_80:
[----:B--2---:R2:W1:Y:S02]  /*3db0*/  SYNCS.PHASECHK.TRANS64.TRYWAIT P0, [R0+URZ], R3 ;  /* 0x00000003000075a7 */ /* 0x00446400080011ff */
[----:B-1----:R-:W-:Y:S05]  /*3dc0*/  @!P0 NANOSLEEP.SYNCS 0x989680 ;  /* 0x009896800000895d */ /* 0x002fea0003900000 */
[----:B------:R-:W1:Y:S02]  /*3dd0*/  @!P0 SYNCS.PHASECHK.TRANS64 P0, [R0+URZ], R3 ;  /* 0x00000003000085a7 */ /* 0x000e6400080010ff */
[----:B-1----:R-:W-:Y:S05]  /*3de0*/  @!P0 BRA `(.L_x_80) ;  /* 0xfffffffc00f08947 */ /* 0x002fea000383ffff */
[----:B------:R-:W-:Y:S05]  /*3df0*/  BRA `(.L_x_79) ;  /* 0x00000000000c7947 */ /* 0x000fea0003800000 */
.L_x_77:
[----:B------:R-:W-:-:S04]  /*3e00*/  UIADD3 UR5, UPT, UPT, UR11, 0x100, URZ ;  /* 0x000001000b057890 */ /* 0x000fc8000fffe0ff */
[----:B------:R-:W-:-:S09]  /*3e10*/  UPRMT UR5, UR8, 0x654, UR5 ;  /* 0x0000065408057896 */ /* 0x000fd20008000005 */
[----:B------:R-:W-:Y:S03]  /*3e20*/  SYNCS.ARRIVE.TRANS64.RED.A1T0 RZ, [UR5], RZ ;  /* 0x000000ffffff79a7 */ /* 0x000fe60008100405 */
.L_x_79:
[----:B-12---:R-:W-:Y:S01]  /*3e30*/  SHF.L.U32 R3, RZ, 0x1f, RZ ;  /* 0x0000001fff037819 */ /* 0x006fe200000006ff */
[----:B------:R-:W-:Y:S01]  /*3e40*/  UIADD3 UR5, UPT, UPT, UR11, 0x100, URZ ;  /* 0x000001000b057890 */ /* 0x000fe2000fffe0ff */
[----:B------:R-:W-:Y:S02]  /*3e50*/  PLOP3.LUT P0, PT, PT, PT, UP0, 0x80, 0x8 ;  /* 0x000000000008781c */ /* 0x000fe40003f0f008 */
[----:B------:R-:W1:Y:S02]  /*3e60*/  SYNCS.PHASECHK.TRANS64.TRYWAIT P1, [UR11+0x100], R3 ;  /* 0x00010003ff0075a7 */ /* 0x000e64000802110b */
[----:B-1----:R-:W-:Y:S09]  /*3e70*/  @!P1 BRA `(.L_x_81) ;  /* 0x0000006800d09947 */ /* 0x002ff20003800000 */
.L_x_167:
[----:B------:R-:W-:Y:S02]  /*3e80*/  @!UP0 UPRMT UR5, UR8, 0x654, UR5 ;  /* 0x0000065408058896 */ /* 0x000fe40008000005 */
[----:B------:R-:W-:Y:S01]  /*3e90*/  ULOP3.LUT UR6, UR18, 0xffff, URZ, 0xc0, !UPT ;  /* 0x0000ffff12067892 */ /* 0x000fe2000f8ec0ff */
[----:B------:R-:W-:-:S03]  /*3ea0*/  UMOV UR8, 0xffff ;  /* 0x0000ffff00087882 */ /* 0x000fc60000000000 */
[----:B------:R-:W-:-:S03]  /*3eb0*/  USHF.R.U32.HI UR6, URZ, 0x5, UR6 ;  /* 0x00000005ff067899 */ /* 0x000fc60008011606 */
[----:B------:R-:W-:Y:S01]  /*3ec0*/  @!P0 SYNCS.ARRIVE.TRANS64.RED.A1T0 RZ, [UR5], RZ ;  /* 0x000000ffffff89a7 */ /* 0x000fe20008100405 */
[----:B------:R-:W-:Y:S01]  /*3ed0*/  NOP ;  /* 0x0000000000007918 */ /* 0x000fe20000000000 */
[----:B-1----:R-:W1:Y:S01]  /*3ee0*/  LDS R0, [UR4+0x14] ;  /* 0x00001404ff007984 */ /* 0x002e620008000800 */
[----:B------:R-:W-:Y:S01]  /*3ef0*/  USHF.L.U32 UR8, UR8, UR6, URZ ;  /* 0x0000000608087299 */ /* 0x000fe200080006ff */
[----:B------:R-:W-:Y:S02]  /*3f00*/  UMOV UR5, 0x1 ;  /* 0x0000000100057882 */ /* 0x000fe40000000000 */
[----:B------:R-:W-:-:S03]  /*3f10*/  USHF.L.U32 UR5, UR5, UR6, URZ ;  /* 0x0000000605057299 */ /* 0x000fc600080006ff */
[----:B-1----:R-:W-:-:S04]  /*3f20*/  LOP3.LUT R0, R0, UR8, RZ, 0xc0, !PT ;  /* 0x0000000800007c12 */ /* 0x002fc8000f8ec0ff */
[----:B------:R-:W-:-:S13]  /*3f30*/  ISETP.NE.AND P0, PT, R0, UR8, PT ;  /* 0x0000000800007c0c */ /* 0x000fda000bf05270 */
[----:B------:R-:W-:Y:S05]  /*3f40*/  @P0 BRA `(.L_x_82) ;  /* 0x0000000000580947 */ /* 0x000fea0003800000 */
[----:B------:R-:W1:Y:S02]  /*3f50*/  LDS R0, [UR4+0x18] ;  /* 0x00001804ff007984 */ /* 0x000e640008000800 */
[----:B-1----:R-:W-:-:S04]  /*3f60*/  LOP3.LUT R0, R0, UR5, RZ, 0xc0, !PT ;  /* 0x0000000500007c12 */ /* 0x002fc8000f8ec0ff */
[----:B------:R-:W-:-:S13]  /*3f70*/  ISETP.NE.AND P0, PT, R0, UR5, PT ;  /* 0x0000000500007c0c */ /* 0x000fda000bf05270 */
[----:B------:R-:W-:Y:S05]  /*3f80*/  @P0 BRA `(.L_x_83) ;  /* 0x00000000003c0947 */ /* 0x000fea0003800000 */
[----:B------:R-:W1:Y:S01]  /*3f90*/  S2R R2, SR_LANEID ;  /* 0x0000000000027919 */ /* 0x000e620000000000 */
[----:B------:R-:W-:Y:S01]  /*3fa0*/  ULOP3.LUT UR8, URZ, UR8, URZ, 0x33, !UPT ;  /* 0x00000008ff087292 */ /* 0x000fe2000f8e33ff */
[----:B------:R-:W-:Y:S01]  /*3fb0*/  LOP3.LUT R4, RZ, UR5, RZ, 0x33, !PT ;  /* 0x00000005ff047c12 */ /* 0x000fe2000f8e33ff */
[----:B------:R-:W-:Y:S02]  /*3fc0*/  VOTEU.ANY UR7, UPT, PT ;  /* 0x0000000000077886 */ /* 0x000fe400038e0100 */
[----:B------:R-:W-:Y:S01]  /*3fd0*/  UFLO.U32 UR7, UR7 ;  /* 0x00000007000772bd */ /* 0x000fe200080e0000 */
[----:B------:R-:W2:Y:S01]  /*3fe0*/  REDUX UR5, R4 ;  /* 0x00000000040573c4 */ /* 0x000ea20000000000 */
[----:B------:R-:W-:-:S06]  /*3ff0*/  IMAD.U32 R0, RZ, RZ, UR8 ;  /* 0x00000008ff007e24 */ /* 0x000fcc000f8e00ff */
[----:B------:R1:W-:Y:S01]  /*4000*/  UTCATOMSWS.AND URZ, UR8 ;  /* 0x0000000800ff79e3 */ /* 0x0003e20008000000 */
[----:B------:R-:W3:Y:S01]  /*4010*/  REDUX UR6, R0 ;  /* 0x00000000000673c4 */ /* 0x000ee20000000000 */
[----:B-1----:R-:W-:Y:S01]  /*4020*/  ISETP.EQ.U32.AND P0, PT, R2, UR7, PT ;  /* 0x0000000702007c0c */ /* 0x002fe2000bf02070 */
[----:B--2---:R-:W-:Y:S01]  /*4030*/  IMAD.U32 R2, RZ, RZ, UR5 ;  /* 0x00000005ff027e24 */ /* 0x004fe2000f8e00ff */
[----:B---3--:R-:W-:-:S11]  /*4040*/  MOV R3, UR6 ;  /* 0x0000000600037c02 */ /* 0x008fd60008000f00 */
[----:B------:R1:W-:Y:S04]  /*4050*/  @P0 ATOMS.AND RZ, [UR4+0x14], R3 ;  /* 0x00001403ffff098c */ /* 0x0003e8000a800004 */
[----:B------:R1:W-:Y:S01]  /*4060*/  @P0 ATOMS.AND RZ, [UR4+0x18], R2 ;  /* 0x00001802ffff098c */ /* 0x0003e2000a800004 */
[----:B------:R-:W-:Y:S05]  /*4070*/  BRA `(.L_x_84) ;  /* 0x0000000000147947 */ /* 0x000fea0003800000 */
.L_x_83:
[----:B------:R-:W-:Y:S02]  /*4080*/  MOV R2, 0x40a0 ;  /* 0x000040a000027802 */ /* 0x000fe40000000f00 */
[----:B---345:R-:W-:Y:S05]  /*4090*/  CALL.REL.NOINC `($__internal_0_$__cuda_sm10x_tcgen05_guardrail_trap_col_being_dealloced_not_returned_by_alloc) ;  /* 0x0000006c00687944 */ /* 0x038fea0003c00000 */
[----:B------:R-:W-:Y:S05]  /*40a0*/  BRA `(.L_x_84) ;  /* 0x0000000000087947 */ /* 0x000fea0003800000 */
.L_x_82:
[----:B------:R-:W-:Y:S02]  /*40b0*/  MOV R2, 0x40d0 ;  /* 0x000040d000027802 */ /* 0x000fe40000000f00 */
[----:B---345:R-:W-:Y:S05]  /*40c0*/  CALL.REL.NOINC `($__internal_2_$__cuda_sm10x_tcgen05_guardrail_trap_unallocated_columns_being_dealloced) ;  /* 0x0000006c00747944 */ /* 0x038fea0003c00000 */
.L_x_84:
[----:B------:R-:W-:Y:S01]  /*40d0*/  NOP ;  /* 0x0000000000007918 */ /* 0x000fe20000000000 */
[----:B----4-:R-:W-:Y:S05]  /*40e0*/  EXIT ;  /* 0x000000000000794d */ /* 0x010fea0003800000 */
.L_x_57:
[----:B------:R-:W-:-:S09]  /*40f0*/  UISETP.NE.OR UP5, UPT, UR10, 0x3, !UP5 ;  /* 0x000000030a00788c */ /* 0x000fd2000efa5670 */
[----:B------:R-:W-:Y:S05]  /*4100*/  BRA.U UP5, `(.L_x_85) ;  /* 0x0000000d05ac7547 */ /* 0x000fea000b800000 */
[----:B------:R-:W1:Y:S01]  /*4110*/  LDCU.64 UR6, c[0x0][0x888] ;  /* 0x00011100ff0677ac */ /* 0x000e620008000a00 */
[----:B------:R-:W2:Y:S01]  /*4120*/  LDC R0, c[0x0][0xb30] ;  /* 0x0002cc00ff007b82 */ /* 0x000ea20000000800 */
[----:B------:R-:W-:Y:S02]  /*4130*/  HFMA2 R29, -RZ, RZ, 0, 0 ;  /* 0x00000000ff1d7431 */ /* 0x000fe400000001ff */
[----:B------:R-:W-:Y:S01]  /*4140*/  IMAD.MOV.U32 R31, RZ, RZ, 0x1 ;  /* 0x00000001ff1f7424 */ /* 0x000fe200078e00ff */
[----:B------:R-:W3:Y:S01]  /*4150*/  LDCU.64 UR4, c[0x0][0x890] ;  /* 0x00011200ff0477ac */ /* 0x000ee20008000a00 */
[----:B------:R-:W-:Y:S01]  /*4160*/  IMAD.MOV.U32 R30, RZ, RZ, RZ ;  /* 0x000000ffff1e7224 */ /* 0x000fe200078e00ff */
[----:B------:R-:W-:Y:S01]  /*4170*/  MOV R23, 0x2000 ;  /* 0x0000200000177802 */ /* 0x000fe20000000f00 */
[----:B------:R-:W-:Y:S01]  /*4180*/  UPLOP3.LUT UP1, UPT, UPT, UPT, UPT, 0x40, 0x4 ;  /* 0x000000000004789c */ /* 0x000fe20003f2e870 */
[----:B------:R-:W4:Y:S08]  /*4190*/  LDC R19, c[0x0][0x370] ;  /* 0x0000dc00ff137b82 */ /* 0x000f300000000800 */
[----:B------:R-:W4:Y:S01]  /*41a0*/  LDC R2, c[0x0][0xb0c] ;  /* 0x0002c300ff027b82 */ /* 0x000f220000000800 */
[----:B-1----:R-:W-:-:S03]  /*41b0*/  UISETP.NE.U32.AND UP2, UPT, UR6, URZ, UPT ;  /* 0x000000ff0600728c */ /* 0x002fc6000bf45070 */
[----:B------:R-:W-:Y:S01]  /*41c0*/  UMOV UR6, 0x400 ;  /* 0x0000040000067882 */ /* 0x000fe20000000000 */
[----:B------:R-:W-:Y:S02]  /*41d0*/  UISETP.NE.AND.EX UP2, UPT, UR7, URZ, UPT, UP2 ;  /* 0x000000ff0700728c */ /* 0x000fe4000bf45320 */
[----:B------:R-:W-:Y:S01]  /*41e0*/  ULEA UR6, UR37, UR6, 0x18 ;  /* 0x0000000625067291 */ /* 0x000fe2000f8ec0ff */
[----:B------:R-:W1:Y:S01]  /*41f0*/  LDC R18, c[0x0][0xb20] ;  /* 0x0002c800ff127b82 */ /* 0x000e620000000800 */
[----:B---3--:R-:W-:Y:S01]  /*4200*/  UISETP.NE.U32.AND UP3, UPT, UR4, URZ, UPT ;  /* 0x000000ff0400728c */ /* 0x008fe2000bf65070 */
[----:B--2---:R-:W-:Y:S01]  /*4210*/  ISETP.NE.AND P1, PT, R0, 0x1, PT ;  /* 0x000000010000780c */ /* 0x004fe20003f25270 */
[----:B------:R-:W-:Y:S02]  /*4220*/  UIADD3 UR7, UPT, UPT, UR6, 0x70, URZ ;  /* 0x0000007006077890 */ /* 0x000fe4000fffe0ff */
[----:B------:R-:W-:Y:S02]  /*4230*/  UIADD3 UR25, UPT, UPT, UR6, 0x60, URZ ;  /* 0x0000006006197890 */ /* 0x000fe4000fffe0ff */
[----:B------:R-:W-:Y:S01]  /*4240*/  UIADD3 UR17, UPT, UPT, UR6, 0x68, URZ ;  /* 0x0000006806117890 */ /* 0x000fe2000fffe0ff */
[----:B------:R-:W2:Y:S01]  /*4250*/  LDC.64 R32, c[0x0][0x348] ;  /* 0x0000d200ff207b82 */ /* 0x000ea20000000a00 */
[----:B------:R-:W-:-:S02]  /*4260*/  UPRMT UR7, UR37, 0x654, UR7 ;  /* 0x0000065425077896 */ /* 0x000fc40008000007 */
[----:B------:R-:W-:-:S05]  /*4270*/  UISETP.NE.AND.EX UP3, UPT, UR5, URZ, UPT, UP3 ;  /* 0x000000ff0500728c */ /* 0x000fca000bf65330 */
[----:B------:R-:W3:Y:S08]  /*4280*/  LDC.64 R16, c[0x0][0xb10] ;  /* 0x0002c400ff107b82 */ /* 0x000ef00000000a00 */
[----:B------:R-:W1:Y:S08]  /*4290*/  LDC.64 R6, c[0x0][0xb18] ;  /* 0x0002c600ff067b82 */ /* 0x000e700000000a00 */
[----:B------:R-:W1:Y:S08]  /*42a0*/  LDC.64 R4, c[0x0][0xb28] ;  /* 0x0002ca00ff047b82 */ /* 0x000e700000000a00 */
[----:B----4-:R-:W1:Y:S02]  /*42b0*/  LDC R22, c[0x0][0x374] ;  /* 0x0000dd00ff167b82 */ /* 0x010e640000000800 */
.L_x_95:
[C---:B------:R-:W-:Y:S02]  /*42c0*/  LEA R0, R30.reuse, UR6, 0x3 ;  /* 0x000000061e007c11 */ /* 0x040fe4000f8e18ff */
[----:B------:R-:W-:Y:S02]  /*42d0*/  SHF.L.U32 R3, R29, 0x1f, RZ ;  /* 0x0000001f1d037819 */ /* 0x000fe400000006ff */
[----:B------:R-:W-:Y:S02]  /*42e0*/  LEA R24, R30, UR6, 0x4 ;  /* 0x000000061e187c11 */ /* 0x000fe4000f8e20ff */
[----:B----4-:R-:W4:Y:S02]  /*42f0*/  SYNCS.PHASECHK.TRANS64.TRYWAIT P0, [R0+URZ+0xa0], R3 ;  /* 0x0000a003000075a7 */ /* 0x010f2400080011ff */
[----:B----4-:R-:W-:Y:S05]  /*4300*/  @!P0 BRA `(.L_x_86) ;  /* 0x0000006400c48947 */ /* 0x010fea0003800000 */
.L_x_168:
[----:B------:R-:W-:Y:S01]  /*4310*/  ISETP.GE.AND P0, PT, R72, 0x1, PT ;  /* 0x000000014800780c */ /* 0x000fe20003f06270 */
[----:B------:R-:W1:Y:S01]  /*4320*/  LDS.128 R24, [R24+0x110] ;  /* 0x0001100018187984 */ /* 0x000e620000000c00 */
[----:B----4-:R-:W-:Y:S01]  /*4330*/  VIADD R0, R0, 0xb0 ;  /* 0x000000b000007836 */ /* 0x010fe20000000000 */
[----:B------:R-:W-:Y:S01]  /*4340*/  @!PT LDS RZ, [RZ] ;  /* 0x00000000fffff984 */ /* 0x000fe20000000800 */
[----:B------:R-:W-:Y:S01]  /*4350*/  @!PT LDS RZ, [RZ] ;  /* 0x00000000fffff984 */ /* 0x000fe20000000800 */
[----:B------:R-:W-:Y:S01]  /*4360*/  @!PT LDS RZ, [RZ] ;  /* 0x00000000fffff984 */ /* 0x000fe20000000800 */
[----:B------:R-:W-:Y:S01]  /*4370*/  @!PT LDS RZ, [RZ] ;  /* 0x00000000fffff984 */ /* 0x000fe20000000800 */
[----:B------:R4:W-:Y:S06]  /*4380*/  MEMBAR.ALL.CTA ;  /* 0x0000000000007992 */ /* 0x0009ec0000008000 */
[----:B----4-:R-:W4:Y:S01]  /*4390*/  FENCE.VIEW.ASYNC.S ;  /* 0x00000000000073c6 */ /* 0x010f220000000000 */
[----:B------:R-:W-:Y:S04]  /*43a0*/  PRMT R0, RZ, 0x654, R0 ;  /* 0x00000654ff007816 */ /* 0x000fe80000000000 */
[----:B----4-:R4:W-:Y:S01]  /*43b0*/  SYNCS.ARRIVE.TRANS64.RED.A1T0 RZ, [R0+URZ], RZ ;  /* 0x000000ff00ff79a7 */ /* 0x0109e200081004ff */
[----:B-1----:R-:W-:Y:S11]  /*43c0*/  LOP3.LUT P3, RZ, R26, 0x1, RZ, 0xc0, !PT ;  /* 0x000000011aff7812 */ /* 0x002ff6000786c0ff */
[----:B------:R-:W-:Y:S02]  /*43d0*/  @!UPT UIADD3 URZ, UPT, UPT, URZ, URZ, URZ ;  /* 0x000000fffffff290 */ /* 0x000fe4000fffe0ff */
[----:B------:R-:W-:Y:S02]  /*43e0*/  @P3 MOV R13, R24 ;  /* 0x00000018000d3202 */ /* 0x000fe40000000f00 */
[----:B------:R-:W-:Y:S01]  /*43f0*/  @P3 LOP3.LUT R8, R25, 0xffff, RZ, 0xc0, !PT ;  /* 0x0000ffff19083812 */ /* 0x000fe200078ec0ff */
[----:B----4-:R-:W-:Y:S06]  /*4400*/  @!P0 BRA `(.L_x_87) ;  /* 0x0000000000a48947 */ /* 0x010fec0003800000 */
[----:B------:R-:W-:Y:S01]  /*4410*/  IMAD.HI.U32 R35, R22, R7, RZ ;  /* 0x0000000716237227 */ /* 0x000fe200078e00ff */
[----:B------:R-:W-:Y:S02]  /*4420*/  ISETP.NE.AND P0, PT, R6, 0x1, PT ;  /* 0x000000010600780c */ /* 0x000fe40003f05270 */
[----:B------:R-:W-:Y:S01]  /*4430*/  ISETP.NE.AND P2, PT, R72, 0x1, PT ;  /* 0x000000014800780c */ /* 0x000fe20003f45270 */
[----:B---3--:R-:W-:Y:S01]  /*4440*/  IMAD.HI.U32 R34, R19, R16, RZ ;  /* 0x0000001013227227 */ /* 0x008fe200078e00ff */
[----:B------:R-:W-:Y:S02]  /*4450*/  SHF.R.U32.HI R35, RZ, R18, R35 ;  /* 0x00000012ff237219 */ /* 0x000fe40000011623 */
[----:B------:R-:W-:Y:S01]  /*4460*/  ISETP.NE.AND P4, PT, R2, 0x1, PT ;  /* 0x000000010200780c */ /* 0x000fe20003f85270 */
[----:B------:R-:W-:Y:S01]  /*4470*/  IMAD.HI.U32 R36, R13, R16, RZ ;  /* 0x000000100d247227 */ /* 0x000fe200078e00ff */
[----:B------:R-:W-:Y:S02]  /*4480*/  SHF.R.U32.HI R34, RZ, R17, R34 ;  /* 0x00000011ff227219 */ /* 0x000fe40000011622 */
[----:B------:R-:W-:Y:S01]  /*4490*/  SEL R3, R22, R35, !P0 ;  /* 0x0000002316037207 */ /* 0x000fe20004000000 */
[C---:B------:R-:W-:Y:S01]  /*44a0*/  IMAD.HI.U32 R35, R8.reuse, R7, RZ ;  /* 0x0000000708237227 */ /* 0x040fe200078e00ff */
[----:B------:R-:W-:Y:S02]  /*44b0*/  SEL R11, R19, R34, !P4 ;  /* 0x00000022130b7207 */ /* 0x000fe40006000000 */
[----:B------:R-:W-:Y:S01]  /*44c0*/  SHF.R.U32.HI R36, RZ, R17, R36 ;  /* 0x00000011ff247219 */ /* 0x000fe20000011624 */
[----:B------:R-:W-:Y:S01]  /*44d0*/  IMAD.HI.U32 R38, R3, R4, RZ ;  /* 0x0000000403267227 */ /* 0x000fe200078e00ff */
[----:B------:R-:W-:Y:S03]  /*44e0*/  SHF.R.U32.HI R35, RZ, R18, R35 ;  /* 0x00000012ff237219 */ /* 0x000fe60000011623 */
[----:B------:R-:W-:Y:S01]  /*44f0*/  IMAD.HI.U32 R34, R11, R4, RZ ;  /* 0x000000040b227227 */ /* 0x000fe200078e00ff */
[----:B------:R-:W-:Y:S02]  /*4500*/  @P2 SHF.R.U32.HI R3, RZ, R5, R38 ;  /* 0x00000005ff032219 */ /* 0x000fe40000011626 */
[----:B------:R-:W-:Y:S02]  /*4510*/  SEL R9, R8, R35, !P0 ;  /* 0x0000002308097207 */ /* 0x000fe40004000000 */
[----:B------:R-:W-:Y:S01]  /*4520*/  @P2 SHF.R.U32.HI R11, RZ, R5, R34 ;  /* 0x00000005ff0b2219 */ /* 0x000fe20000011622 */
[C---:B------:R-:W-:Y:S01]  /*4530*/  IMAD R10, R72.reuse, R3, RZ ;  /* 0x00000003480a7224 */ /* 0x040fe200078e02ff */
[----:B------:R-:W-:Y:S01]  /*4540*/  SEL R3, R13, R36, !P4 ;  /* 0x000000240d037207 */ /* 0x000fe20006000000 */
[C---:B------:R-:W-:Y:S03]  /*4550*/  IMAD.HI.U32 R14, R9.reuse, R4, RZ ;  /* 0x00000004090e7227 */ /* 0x040fe600078e00ff */
[----:B------:R-:W-:Y:S01]  /*4560*/  ISETP.GE.AND P0, PT, R9, R10, PT ;  /* 0x0000000a0900720c */ /* 0x000fe20003f06270 */
[C---:B------:R-:W-:Y:S01]  /*4570*/  IMAD R12, R72.reuse, R11, RZ ;  /* 0x0000000b480c7224 */ /* 0x040fe200078e02ff */
[-C--:B------:R-:W-:Y:S04]  /*4580*/  SHF.R.U32.HI R14, RZ, R5.reuse, R14 ;  /* 0x00000005ff0e7219 */ /* 0x080fe8000001160e */
[----:B------:R-:W-:Y:S02]  /*4590*/  ISETP.GE.OR P0, PT, R3, R12, P0 ;  /* 0x0000000c0300720c */ /* 0x000fe40000706670 */
[----:B------:R-:W-:Y:S05]  /*45a0*/  SEL R15, R9, R14, !P2 ;  /* 0x0000000e090f7207 */ /* 0x000fea0005000000 */
[----:B------:R-:W-:Y:S04]  /*45b0*/  IMAD.MOV R14, RZ, RZ, -R15 ;  /* 0x000000ffff0e7224 */ /* 0x000fe800078e0a0f */
[----:B------:R-:W-:Y:S02]  /*45c0*/  IMAD R14, R72, R14, R9 ;  /* 0x0000000e480e7224 */ /* 0x000fe400078e0209 */
[C---:B------:R-:W-:Y:S05]  /*45d0*/  @!P0 IMAD.HI.U32 R10, R3.reuse, R4, RZ ;  /* 0x00000004030a8227 */ /* 0x040fea00078e00ff */
[----:B------:R-:W-:Y:S04]  /*45e0*/  @!P0 SHF.R.U32.HI R10, RZ, R5, R10 ;  /* 0x00000005ff0a8219 */ /* 0x000fe8000001160a */
[----:B------:R-:W-:Y:S01]  /*45f0*/  @!P0 SEL R0, R3, R10, !P2 ;  /* 0x0000000a03008207 */ /* 0x000fe20005000000 */
[----:B------:R-:W-:Y:S03]  /*4600*/  IMAD.MOV R10, RZ, RZ, -R3 ;  /* 0x000000ffff0a7224 */ /* 0x000fe600078e0a03 */
[----:B------:R-:W-:Y:S01]  /*4610*/  @!P0 IADD3 R15, PT, PT, R15, -R0, RZ ;  /* 0x800000000f0f8210 */ /* 0x000fe20007ffe0ff */
[----:B------:R-:W-:Y:S01]  /*4620*/  @!P0 IMAD R0, R11, R14, R0 ;  /* 0x0000000e0b008224 */ /* 0x000fe200078e0200 */
[----:B------:R-:W-:Y:S01]  /*4630*/  IADD3 R11, PT, PT, -R9, RZ, RZ ;  /* 0x000000ff090b7210 */ /* 0x000fe20007ffe1ff */
[----:B------:R-:W-:Y:S02]  /*4640*/  IMAD R13, R2, R10, R13 ;  /* 0x0000000a020d7224 */ /* 0x000fe400078e020d */
[----:B------:R-:W-:Y:S02]  /*4650*/  @!P0 IMAD R9, R15, R72, R3 ;  /* 0x000000480f098224 */ /* 0x000fe400078e0203 */
[----:B------:R-:W-:Y:S02]  /*4660*/  @!P0 IMAD.MOV.U32 R3, RZ, RZ, R0 ;  /* 0x000000ffff038224 */ /* 0x000fe400078e0000 */
[----:B------:R-:W-:Y:S02]  /*4670*/  IMAD R8, R6, R11, R8 ;  /* 0x0000000b06087224 */ /* 0x000fe400078e0208 */
[----:B------:R-:W-:Y:S02]  /*4680*/  IMAD R13, R3, R2, R13 ;  /* 0x00000002030d7224 */ /* 0x000fe400078e020d */
[----:B------:R-:W-:Y:S02]  /*4690*/  IMAD R8, R9, R6, R8 ;  /* 0x0000000609087224 */ /* 0x000fe400078e0208 */
.L_x_87:
[----:B------:R-:W-:Y:S05]  /*46a0*/  BRA.U UP1, `(.L_x_88) ;  /* 0x0000000101107547 */ /* 0x000fea000b800000 */
[----:B------:R-:W-:Y:S04]  /*46b0*/  MOV R0, UR14 ;  /* 0x0000000e00007c02 */ /* 0x000fe80008000f00 */
[----:B------:R-:W-:Y:S04]  /*46c0*/  SHF.L.U32 R3, R0, 0x1f, RZ ;  /* 0x0000001f00037819 */ /* 0x000fe800000006ff */
[----:B------:R-:W1:Y:S02]  /*46d0*/  SYNCS.PHASECHK.TRANS64.TRYWAIT P0, [UR6+0x98], R3 ;  /* 0x00009803ff0075a7 */ /* 0x000e640008001106 */
[----:B-1----:R-:W-:Y:S05]  /*46e0*/  @!P0 BRA `(.L_x_89) ;  /* 0x0000006000e08947 */ /* 0x002fea0003800000 */
.L_x_88:
[----:B------:R-:W-:Y:S02]  /*46f0*/  R2UR UR27, R21 ;  /* 0x00000000151b72ca */ /* 0x000fe400000e0000 */
[----:B------:R-:W-:Y:S02]  /*4700*/  R2UR UR26, R20 ;  /* 0x00000000141a72ca */ /* 0x000fe400000e0000 */
[----:B------:R-:W-:Y:S02]  /*4710*/  ISETP.NE.U32.AND P2, PT, RZ, UR4, PT ;  /* 0x00000004ff007c0c */ /* 0x000fe4000bf45070 */
[----:B------:R-:W-:Y:S02]  /*4720*/  SHF.L.U32 R12, R31, 0x1f, RZ ;  /* 0x0000001f1f0c7819 */ /* 0x000fe400000006ff */
[----:B------:R-:W-:Y:S05]  /*4730*/  ISETP.NE.AND.EX P2, PT, RZ, UR5, PT, P2 ;  /* 0x00000005ff007c0c */ /* 0x000fea000bf45320 */
[----:B------:R-:W-:Y:S02]  /*4740*/  USHF.L.U32 UR27, UR27, 0x7, URZ ;  /* 0x000000071b1b7899 */ /* 0x000fe400080006ff */
[----:B------:R-:W-:Y:S01]  /*4750*/  UIMAD UR26, UR26, 0xc0, URZ ;  /* 0x000000c01a1a78a4 */ /* 0x000fe2000f8e02ff */
[----:B------:R-:W-:Y:S11]  /*4760*/  BRA.U !UP3, `(.L_x_90) ;  /* 0x000000010b347547 */ /* 0x000ff6000b800000 */
[----:B------:R-:W-:Y:S01]  /*4770*/  UPLOP3.LUT UP0, UPT, UPT, UPT, UP2, 0x80, 0x8 ;  /* 0x000000000008789c */ /* 0x000fe20003f0f020 */
[----:B-1----:R-:W-:Y:S02]  /*4780*/  HFMA2 R0, -RZ, RZ, 0, 5.9604644775390625e-08 ;  /* 0x00000001ff007431 */ /* 0x002fe400000001ff */
[----:B------:R-:W-:Y:S03]  /*4790*/  IMAD.MOV.U32 R167, RZ, RZ, 0x1 ;  /* 0x00000001ffa77424 */ /* 0x000fe600078e00ff */
[----:B------:R-:W-:Y:S05]  /*47a0*/  PLOP3.LUT P0, PT, PT, PT, UP0, 0x80, 0x8 ;  /* 0x000000000008781c */ /* 0x000fea0003f0f008 */
[----:B------:R-:W1:Y:S01]  /*47b0*/  @UP0 LDCU.64 UR10, c[0x0][0x888] ;  /* 0x00011100ff0a07ac */ /* 0x000e620008000a00 */
[----:B------:R-:W-:Y:S07]  /*47c0*/  @UP0 UIMAD UR8, UR36, UR4, URZ ;  /* 0x00000004240802a4 */ /* 0x000fee000f8e02ff */
[----:B------:R-:W-:Y:S01]  /*47d0*/  @!P0 PRMT R167, R0, 0x7610, R167 ;  /* 0x0000761000a78816 */ /* 0x000fe200000000a7 */
[----:B-1----:R-:W-:Y:S03]  /*47e0*/  @UP0 UIMAD.WIDE UR10, UR8, 0x4, UR10 ;  /* 0x00000004080a08a5 */ /* 0x002fe6000f8e020a */
[----:B------:R-:W1:Y:S03]  /*47f0*/  @!UP0 LDCU UR8, c[0x0][0x880] ;  /* 0x00011000ff0887ac */ /* 0x000e660008000800 */
[----:B------:R-:W-:Y:S01]  /*4800*/  IMAD.U32 R10, RZ, RZ, UR10 ;  /* 0x0000000aff0a7e24 */ /* 0x000fe2000f8e00ff */
[----:B------:R-:W-:Y:S05]  /*4810*/  MOV R11, UR11 ;  /* 0x0000000b000b7c02 */ /* 0x000fea0008000f00 */
[----:B-----5:R4:W5:Y:S02]  /*4820*/  @P0 LDG.E R81, desc[UR46][R10.64] ;  /* 0x0000002e0a510981 */ /* 0x020964000c1e1900 */
[----:B-1--4-:R-:W-:Y:S07]  /*4830*/  @!P0 IMAD.U32 R81, RZ, RZ, UR8 ;  /* 0x00000008ff518e24 */ /* 0x012fee000f8e00ff */
.L_x_90:
[----:B-----5:R-:W-:Y:S01]  /*4840*/  @!P2 FSETP.EQ.AND P0, PT, R81, RZ, PT ;  /* 0x000000ff5100a20b */ /* 0x020fe20003f02000 */
[----:B------:R-:W-:Y:S01]  /*4850*/  @!UPT UIADD3 URZ, UPT, UPT, URZ, URZ, URZ ;  /* 0x000000fffffff290 */ /* 0x000fe2000fffe0ff */
[----:B------:R-:W-:Y:S11]  /*4860*/  @!P2 BRA `(.L_x_91) ;  /* 0x000000000014a947 */ /* 0x000ff60003800000 */
[----:B------:R-:W-:Y:S02]  /*4870*/  LOP3.LUT P2, RZ, R167, 0xff, RZ, 0xc0, !PT ;  /* 0x000000ffa7ff7812 */ /* 0x000fe4000784c0ff */
[----:B------:R-:W-:Y:S04]  /*4880*/  PLOP3.LUT P0, PT, PT, PT, UP0, 0x80, 0x8 ;  /* 0x000000000008781c */ /* 0x000fe80003f0f008 */
[----:B------:R-:W-:Y:S07]  /*4890*/  PLOP3.LUT P0, PT, P0, PT, PT, 0x8, 0x80 ;  /* 0x000000000080781c */ /* 0x000fee000070e170 */
[----:B------:R-:W-:Y:S11]  /*48a0*/  @P2 FSETP.EQ.AND P0, PT, R81, RZ, PT ;  /* 0x000000ff5100220b */ /* 0x000ff60003f02000 */
[----:B------:R-:W-:Y:S02]  /*48b0*/  @!UPT UIADD3 URZ, UPT, UPT, URZ, URZ, URZ ;  /* 0x000000fffffff290 */ /* 0x000fe4000fffe0ff */
.L_x_91:
[----:B------:R-:W4:Y:S01]  /*48c0*/  SYNCS.PHASECHK.TRANS64.TRYWAIT P2, [UR6+0x78], R12 ;  /* 0x0000780cff0075a7 */ /* 0x000f220008041106 */
[----:B------:R-:W-:Y:S04]  /*48d0*/  ELECT P4, URZ, PT ;  /* 0x0000000000ff782f */ /* 0x000fe80003880000 */
[----:B------:R-:W-:Y:S11]  /*48e0*/  PLOP3.LUT P4, PT, P0, P4, PT, 0xf2, 0x2f ;  /* 0x00000000002f781c */ /* 0x000ff60000789e72 */
[----:B------:R-:W-:Y:S02]  /*48f0*/  @!UPT UIADD3 URZ, UPT, UPT, URZ, URZ, URZ ;  /* 0x000000fffffff290 */ /* 0x000fe4000fffe0ff */
[----:B--2---:R-:W-:Y:S05]  /*4900*/  @!P4 IADD3 R9, P0, PT, R32, 0x580, RZ ;  /* 0x000005802009c810 */ /* 0x004fea0007f1e0ff */
[----:B-1----:R-:W-:Y:S01]  /*4910*/  @!P4 IMAD.X R0, RZ, RZ, R33, P0 ;  /* 0x000000ffff00c224 */ /* 0x002fe200000e0621 */
[----:B----4-:R-:W-:Y:S07]  /*4920*/  @!P2 BRA `(.L_x_92) ;  /* 0x000000600068a947 */ /* 0x010fee0003800000 */
.L_x_171:
[----:B------:R-:W-:Y:S01]  /*4930*/  @!P4 R2UR UR8, R0 ;  /* 0x000000000008c2ca */ /* 0x000fe200000e0000 */
[----:B------:R-:W-:Y:S01]  /*4940*/  VOTEU.ALL UP1, P4 ;  /* 0x0000000000ff7886 */ /* 0x000fe20002020000 */
[----:B------:R-:W-:Y:S01]  /*4950*/  @!P4 R2UR UR9, R9 ;  /* 0x000000000909c2ca */ /* 0x000fe200000e0000 */
[----:B------:R-:W-:Y:S01]  /*4960*/  @!P4 IMAD.MOV.U32 R0, RZ, RZ, 0x2000 ;  /* 0x00002000ff00c424 */ /* 0x000fe200078e00ff */
[----:B------:R-:W-:Y:S01]  /*4970*/  UMOV UR10, 0x0 ;  /* 0x00000000000a7882 */ /* 0x000fe20000000000 */
[----:B------:R-:W-:Y:S01]  /*4980*/  UMOV UR11, 0x10000000 ;  /* 0x10000000000b7882 */ /* 0x000fe20000000000 */
[----:B------:R-:W-:Y:S01]  /*4990*/  @!UP1 UIADD3 UR24, UPT, UPT, UR6, 0x200, URZ ;  /* 0x0000020006189890 */ /* 0x000fe2000fffe0ff */
[----:B------:R-:W-:Y:S01]  /*49a0*/  @!P4 IADD3 R21, P0, PT, R32, 0x580, RZ ;  /* 0x000005802015c810 */ /* 0x000fe20007f1e0ff */
[----:B------:R-:W-:Y:S01]  /*49b0*/  VOTEU.ALL UP1, P4 ;  /* 0x0000000000ff7886 */ /* 0x000fe20002020000 */
[----:B------:R-:W-:Y:S03]  /*49c0*/  UMOV UR28, UR36 ;  /* 0x00000024001c7c82 */ /* 0x000fe60008000000 */
[----:B------:R-:W-:Y:S02]  /*49d0*/  @!P4 IMAD.X R20, RZ, RZ, R33, P0 ;  /* 0x000000ffff14c224 */ /* 0x000fe400000e0621 */
[----:B------:R-:W-:Y:S01]  /*49e0*/  IMAD.U32 R11, RZ, RZ, UR8 ;  /* 0x00000008ff0b7e24 */ /* 0x000fe2000f8e00ff */
[----:B------:R-:W-:Y:S01]  /*49f0*/  UPRMT UR8, UR37, 0x654, UR25 ;  /* 0x0000065425087896 */ /* 0x000fe20008000019 */
[----:B------:R-:W-:Y:S03]  /*4a00*/  IMAD.U32 R10, RZ, RZ, UR9 ;  /* 0x00000009ff0a7e24 */ /* 0x000fe6000f8e00ff */
[----:B------:R-:W-:Y:S02]  /*4a10*/  @!P4 R2UR UR13, R11 ;  /* 0x000000000b0dc2ca */ /* 0x000fe400000e0000 */
[----:B------:R-:W-:Y:S11]  /*4a20*/  @!P4 R2UR UR12, R10 ;  /* 0x000000000a0cc2ca */ /* 0x000ff600000e0000 */
[----:B------:R-:W-:Y:S02]  /*4a30*/  @!UPT UIADD3 URZ, UPT, UPT, URZ, URZ, URZ ;  /* 0x000000fffffff290 */ /* 0x000fe4000fffe0ff */
[----:B------:R2:W-:Y:S01]  /*4a40*/  @!UP1 UTMALDG.3D [UR24], [UR12], desc[UR10] ;  /* 0x00000a180c0095b4 */ /* 0x0005e20008011000 */
[----:B------:R2:W-:Y:S01]  /*4a50*/  @!P4 SYNCS.ARRIVE.TRANS64.RED.A0TR RZ, [UR6+0x60], R0 ;  /* 0x00006000ffffc9a7 */ /* 0x0005e20008300406 */
[----:B------:R-:W-:Y:S01]  /*4a60*/  SYNCS.ARRIVE.TRANS64.RED.A1T0 RZ, [UR8], RZ ;  /* 0x000000ffffff79a7 */ /* 0x000fe20008100408 */
[----:B------:R-:W4:Y:S02]  /*4a70*/  SYNCS.PHASECHK.TRANS64.TRYWAIT P2, [UR6+0x80], R12 ;  /* 0x0000800cff0075a7 */ /* 0x000f240008041106 */
[----:B--2-4-:R-:W-:Y:S05]  /*4a80*/  @!P2 BRA `(.L_x_93) ;  /* 0x000000600028a947 */ /* 0x014fea0003800000 */
.L_x_173:
[----:B------:R-:W2:Y:S01]  /*4a90*/  LDC.64 R14, c[0x0][0xb10] ;  /* 0x0002c400ff0e7b82 */ /* 0x000ea20000000a00 */
[----:B------:R-:W-:Y:S01]  /*4aa0*/  @!P4 R2UR UR8, R20 ;  /* 0x000000001408c2ca */ /* 0x000fe200000e0000 */
[----:B------:R-:W-:Y:S01]  /*4ab0*/  VOTEU.ALL UP1, P4 ;  /* 0x0000000000ff7886 */ /* 0x000fe20002020000 */
[----:B------:R-:W-:Y:S01]  /*4ac0*/  @!P4 R2UR UR9, R21 ;  /* 0x000000001509c2ca */ /* 0x000fe200000e0000 */
[----:B------:R-:W-:Y:S01]  /*4ad0*/  UMOV UR10, 0x0 ;  /* 0x00000000000a7882 */ /* 0x000fe20000000000 */
[----:B------:R-:W-:Y:S03]  /*4ae0*/  UMOV UR11, 0x10000000 ;  /* 0x10000000000b7882 */ /* 0x000fe60000000000 */
[----:B------:R-:W4:Y:S01]  /*4af0*/  LDC.64 R10, c[0x0][0xb18] ;  /* 0x0002c600ff0a7b82 */ /* 0x000f220000000a00 */
[----:B------:R-:W-:Y:S01]  /*4b00*/  @!UP1 UIADD3 UR18, UPT, UPT, UR26, 0x40, URZ ;  /* 0x000000401a129890 */ /* 0x000fe2000fffe0ff */
[----:B------:R-:W-:Y:S01]  /*4b10*/  @P3 SHF.R.U32.HI R28, RZ, 0x10, R25 ;  /* 0x00000010ff1c3819 */ /* 0x000fe20000011619 */
[----:B------:R-:W-:Y:S01]  /*4b20*/  @!UP1 UIADD3 UR16, UPT, UPT, UR6, 0x2200, URZ ;  /* 0x0000220006109890 */ /* 0x000fe2000fffe0ff */
[----:B------:R-:W-:Y:S01]  /*4b30*/  VIADD R30, R30, 0x1 ;  /* 0x000000011e1e7836 */ /* 0x000fe20000000000 */
[----:B------:R-:W-:Y:S03]  /*4b40*/  VOTEU.ALL UP1, P4 ;  /* 0x0000000000ff7886 */ /* 0x000fe60002020000 */
[----:B------:R-:W5:Y:S01]  /*4b50*/  @!P1 LDC R0, c[0x0][0xb20] ;  /* 0x0002c800ff009b82 */ /* 0x000f620000000800 */
[----:B------:R-:W-:Y:S01]  /*4b60*/  UMOV UR19, UR27 ;  /* 0x0000001b00137c82 */ /* 0x000fe20008000000 */
[----:B------:R-:W-:Y:S01]  /*4b70*/  IMAD.U32 R21, RZ, RZ, UR8 ;  /* 0x00000008ff157e24 */ /* 0x000fe2000f8e00ff */
[----:B------:R-:W-:Y:S05]  /*4b80*/  UMOV UR20, UR36 ;  /* 0x0000002400147c82 */ /* 0x000fea0008000000 */
[----:B-1----:R-:W1:Y:S01]  /*4b90*/  @!P1 LDC R3, c[0x0][0xb0c] ;  /* 0x0002c300ff039b82 */ /* 0x002e620000000800 */
[----:B------:R-:W-:Y:S01]  /*4ba0*/  IMAD.U32 R20, RZ, RZ, UR9 ;  /* 0x00000009ff147e24 */ /* 0x000fe2000f8e00ff */
[----:B------:R-:W-:Y:S01]  /*4bb0*/  UPRMT UR8, UR37, 0x654, UR17 ;  /* 0x0000065425087896 */ /* 0x000fe20008000011 */
[----:B------:R-:W-:Y:S03]  /*4bc0*/  @!P4 R2UR UR13, R21 ;  /* 0x00000000150dc2ca */ /* 0x000fe600000e0000 */
[----:B------:R-:W-:Y:S01]  /*4bd0*/  @!P4 R2UR UR12, R20 ;  /* 0x00000000140cc2ca */ /* 0x000fe200000e0000 */
[----:B------:R-:W-:Y:S11]  /*4be0*/  @!P4 IMAD.MOV.U32 R20, RZ, RZ, 0x2000 ;  /* 0x00002000ff14c424 */ /* 0x000ff600078e00ff */
[----:B------:R-:W-:Y:S01]  /*4bf0*/  @!UPT UIADD3 URZ, UPT, UPT, URZ, URZ, URZ ;  /* 0x000000fffffff290 */ /* 0x000fe2000fffe0ff */
[----:B------:R1:W-:Y:S01]  /*4c00*/  @!UP1 UTMALDG.3D [UR16], [UR12], desc[UR10] ;  /* 0x00000a100c0095b4 */ /* 0x0003e20008011000 */
[----:B------:R1:W-:Y:S02]  /*4c10*/  @!P4 SYNCS.ARRIVE.TRANS64.RED.A0TR RZ, [UR6+0x68], R20 ;  /* 0x00006814ffffc9a7 */ /* 0x0003e40008300406 */
[----:B-1----:R-:W-:Y:S01]  /*4c20*/  @!P1 ISETP.NE.AND P2, PT, R3, 0x1, PT ;  /* 0x000000010300980c */ /* 0x002fe20003f45270 */
[C---:B--2---:R-:W-:Y:S01]  /*4c30*/  @!P1 IMAD.HI.U32 R14, R13.reuse, R14, RZ ;  /* 0x0000000e0d0e9227 */ /* 0x044fe200078e00ff */
[----:B----4-:R-:W-:Y:S03]  /*4c40*/  @!P1 ISETP.NE.AND P0, PT, R10, 0x1, PT ;  /* 0x000000010a00980c */ /* 0x010fe60003f05270 */
[C---:B------:R-:W-:Y:S01]  /*4c50*/  @!P1 IMAD.HI.U32 R11, R8.reuse, R11, RZ ;  /* 0x0000000b080b9227 */ /* 0x040fe200078e00ff */
[----:B------:R-:W-:Y:S04]  /*4c60*/  @!P1 SHF.R.U32.HI R14, RZ, R15, R14 ;  /* 0x0000000fff0e9219 */ /* 0x000fe8000001160e */
[----:B-----5:R-:W-:Y:S01]  /*4c70*/  @!P1 SHF.R.U32.HI R9, RZ, R0, R11 ;  /* 0x00000000ff099219 */ /* 0x020fe2000001160b */
[----:B------:R-:W-:Y:S01]  /*4c80*/  SYNCS.ARRIVE.TRANS64.RED.A1T0 RZ, [UR8], RZ ;  /* 0x000000ffffff79a7 */ /* 0x000fe20008100408 */
[----:B------:R-:W-:Y:S02]  /*4c90*/  @!P1 SEL R14, R13, R14, !P2 ;  /* 0x0000000e0d0e9207 */ /* 0x000fe40005000000 */
[----:B------:R-:W-:Y:S01]  /*4ca0*/  @!P1 SEL R9, R8, R9, !P0 ;  /* 0x0000000908099207 */ /* 0x000fe20004000000 */
[----:B------:R-:W1:Y:S04]  /*4cb0*/  SYNCS.PHASECHK.TRANS64.TRYWAIT P5, [UR6+0x88], R12 ;  /* 0x0000880cff0075a7 */ /* 0x000e6800080a1106 */
[----:B------:R-:W-:Y:S02]  /*4cc0*/  @!P1 IMAD.IADD R0, R9, 0x1, -R14 ;  /* 0x0000000109009824 */ /* 0x000fe400078e0a0e */
[----:B------:R-:W-:Y:S02]  /*4cd0*/  @!P1 IMAD.IADD R9, R14, 0x1, -R9 ;  /* 0x000000010e099824 */ /* 0x000fe400078e0a09 */
[----:B------:R-:W-:Y:S02]  /*4ce0*/  @!P1 IMAD R13, R0, R3, R13 ;  /* 0x00000003000d9224 */ /* 0x000fe400078e020d */
[----:B------:R-:W-:Y:S01]  /*4cf0*/  @!P1 IMAD R8, R9, R10, R8 ;  /* 0x0000000a09089224 */ /* 0x000fe200078e0208 */
[----:B-1----:R-:W-:Y:S06]  /*4d00*/  @!P5 BRA `(.L_x_94) ;  /* 0x0000005c00a0d947 */ /* 0x002fec0003800000 */
.L_x_175:
[----:B-1----:R-:W-:Y:S01]  /*4d10*/  @!P4 IADD3 R3, P0, PT, R32, 0x580, RZ ;  /* 0x000005802003c810 */ /* 0x002fe20007f1e0ff */
[----:B------:R-:W-:Y:S01]  /*4d20*/  VOTEU.ALL UP1, P4 ;  /* 0x0000000000ff7886 */ /* 0x000fe20002020000 */
[----:B------:R-:W-:Y:S01]  /*4d30*/  UMOV UR20, 0x0 ;  /* 0x0000000000147882 */ /* 0x000fe20000000000 */
[----:B------:R-:W-:Y:S01]  /*4d40*/  UMOV UR21, 0x10000000 ;  /* 0x1000000000157882 */ /* 0x000fe20000000000 */
[----:B------:R-:W-:Y:S01]  /*4d50*/  @!P4 R2UR UR9, R3 ;  /* 0x000000000309c2ca */ /* 0x000fe200000e0000 */
[----:B------:R-:W-:Y:S01]  /*4d60*/  @!P4 IMAD.X R0, RZ, RZ, R33, P0 ;  /* 0x000000ffff00c224 */ /* 0x000fe200000e0621 */
[----:B------:R-:W-:Y:S01]  /*4d70*/  @!UP1 UIADD3 UR10, UPT, UPT, UR26, 0x80, URZ ;  /* 0x000000801a0a9890 */ /* 0x000fe2000fffe0ff */
[----:B------:R-:W-:Y:S01]  /*4d80*/  ISETP.NE.AND P0, PT, R30, 0x2, PT ;  /* 0x000000021e00780c */ /* 0x000fe20003f05270 */
[----:B------:R-:W-:Y:S01]  /*4d90*/  UMOV UR11, UR27 ;  /* 0x0000001b000b7c82 */ /* 0x000fe20008000000 */
[----:B------:R-:W-:Y:S01]  /*4da0*/  UMOV UR12, UR36 ;  /* 0x00000024000c7c82 */ /* 0x000fe20008000000 */
[----:B------:R-:W-:Y:S01]  /*4db0*/  @!P4 R2UR UR8, R0 ;  /* 0x000000000008c2ca */ /* 0x000fe200000e0000 */
[----:B------:R-:W-:Y:S01]  /*4dc0*/  IMAD.IADD R20, R8, 0x1, R143 ;  /* 0x0000000108147824 */ /* 0x000fe200078e028f */
[----:B------:R-:W-:Y:S01]  /*4dd0*/  @P3 R2UR UR36, R28 ;  /* 0x000000001c2432ca */ /* 0x000fe200000e0000 */
[----:B------:R-:W-:Y:S01]  /*4de0*/  IMAD.IADD R21, R13, 0x1, R166 ;  /* 0x000000010d157824 */ /* 0x000fe200078e02a6 */
[----:B------:R-:W-:Y:S02]  /*4df0*/  SEL R0, RZ, 0x1, P0 ;  /* 0x00000001ff007807 */ /* 0x000fe40000000000 */
[----:B------:R-:W-:Y:S01]  /*4e00*/  LOP3.LUT R31, R31, 0x1, RZ, 0x3c, !PT ;  /* 0x000000011f1f7812 */ /* 0x000fe200078e3cff */
[----:B------:R-:W-:Y:S01]  /*4e10*/  IMAD.U32 R10, RZ, RZ, UR9 ;  /* 0x00000009ff0a7e24 */ /* 0x000fe2000f8e00ff */
[----:B------:R-:W-:Y:S01]  /*4e20*/  @!UP1 UIADD3 UR9, UPT, UPT, UR6, 0x70, URZ ;  /* 0x0000007006099890 */ /* 0x000fe2000fffe0ff */
[----:B------:R-:W-:Y:S02]  /*4e30*/  LOP3.LUT R29, R29, R0, RZ, 0x3c, !PT ;  /* 0x000000001d1d7212 */ /* 0x000fe400078e3cff */
[----:B------:R-:W-:Y:S02]  /*4e40*/  SEL R30, R30, RZ, P0 ;  /* 0x000000ff1e1e7207 */ /* 0x000fe40000000000 */
[----:B------:R-:W-:Y:S01]  /*4e50*/  IMAD.U32 R11, RZ, RZ, UR8 ;  /* 0x00000008ff0b7e24 */ /* 0x000fe2000f8e00ff */
[----:B------:R-:W-:Y:S01]  /*4e60*/  @!P4 R2UR UR18, R10 ;  /* 0x000000000a12c2ca */ /* 0x000fe200000e0000 */
[----:B------:R-:W-:Y:S01]  /*4e70*/  @!UP1 UIADD3 UR8, UPT, UPT, UR6, 0x4200, URZ ;  /* 0x0000420006089890 */ /* 0x000fe2000fffe0ff */
[----:B------:R-:W-:Y:S02]  /*4e80*/  VOTEU.ALL UP1, P4 ;  /* 0x0000000000ff7886 */ /* 0x000fe40002020000 */
[----:B------:R-:W-:Y:S11]  /*4e90*/  @!P4 R2UR UR19, R11 ;  /* 0x000000000b13c2ca */ /* 0x000ff600000e0000 */
[----:B------:R-:W-:Y:S02]  /*4ea0*/  @!UPT UIADD3 URZ, UPT, UPT, URZ, URZ, URZ ;  /* 0x000000fffffff290 */ /* 0x000fe4000fffe0ff */
[----:B------:R4:W-:Y:S01]  /*4eb0*/  @!UP1 UTMALDG.3D [UR8], [UR18], desc[UR20] ;  /* 0x00001408120095b4 */ /* 0x0009e20008011000 */
[----:B------:R4:W-:Y:S01]  /*4ec0*/  @!P4 SYNCS.ARRIVE.TRANS64.RED.A0TR RZ, [UR6+0x70], R23 ;  /* 0x00007017ffffc9a7 */ /* 0x0009e20008300406 */
[----:B------:R-:W-:Y:S01]  /*4ed0*/  UPLOP3.LUT UP1, UPT, UPT, UPT, UPT, 0x80, 0x8 ;  /* 0x000000000008789c */ /* 0x000fe20003f2f070 */
[----:B------:R-:W-:Y:S01]  /*4ee0*/  SYNCS.ARRIVE.TRANS64.RED.A1T0 RZ, [UR7], RZ ;  /* 0x000000ffffff79a7 */ /* 0x000fe20008100407 */
[----:B------:R-:W-:Y:S09]  /*4ef0*/  @P3 BRA `(.L_x_95) ;  /* 0xfffffff000f03947 */ /* 0x000ff2000383ffff */
[----:B------:R-:W-:-:S04]  /*4f00*/  SHF.L.U32 R3, R31, 0x1f, RZ ;  /* 0x0000001f1f037819 */ /* 0x000fc800000006ff */
[----:B------:R-:W1:Y:S02]  /*4f10*/  SYNCS.PHASECHK.TRANS64.TRYWAIT P0, [UR6+0x78], R3 ;  /* 0x00007803ff0075a7 */ /* 0x000e640008001106 */
[----:B-1----:R-:W-:Y:S05]  /*4f20*/  @!P0 BRA `(.L_x_96) ;  /* 0x0000005c00308947 */ /* 0x002fea0003800000 */
.L_x_177:
[----:B------:R-:W2:Y:S02]  /*4f30*/  SYNCS.PHASECHK.TRANS64.TRYWAIT P0, [UR6+0x80], R3 ;  /* 0x00008003ff0075a7 */ /* 0x000ea40008001106 */
[----:B--2---:R-:W-:Y:S05]  /*4f40*/  @!P0 BRA `(.L_x_97) ;  /* 0x0000005c00408947 */ /* 0x004fea0003800000 */
.L_x_179:
[----:B-1----:R-:W-:-:S07]  /*4f50*/  MOV R0, UR6 ;  /* 0x0000000600007c02 */ /* 0x002fce0008000f00 */
.L_x_98:
[----:B-1----:R-:W-:-:S04]  /*4f60*/  SHF.L.U32 R3, R31, 0x1f, RZ ;  /* 0x0000001f1f037819 */ /* 0x002fc800000006ff */
[----:B------:R1:W2:Y:S03]  /*4f70*/  SYNCS.PHASECHK.TRANS64.TRYWAIT P0, [R0+URZ+0x88], R3 ;  /* 0x00008803000075a7 */ /* 0x0002a600080011ff */
[----:B--2---:R-:W-:Y:S05]  /*4f80*/  @!P0 NANOSLEEP.SYNCS 0x989680 ;  /* 0x009896800000895d */ /* 0x004fea0003900000 */
[----:B------:R-:W2:Y:S02]  /*4f90*/  @!P0 SYNCS.PHASECHK.TRANS64 P0, [R0+URZ+0x88], R3 ;  /* 0x00008803000085a7 */ /* 0x000ea400080010ff */
[----:B--2-4-:R-:W-:Y:S05]  /*4fa0*/  @P0 EXIT ;  /* 0x000000000000094d */ /* 0x014fea0003800000 */
[----:B------:R-:W-:Y:S05]  /*4fb0*/  BRA `(.L_x_98) ;  /* 0xfffffffc00e87947 */ /* 0x000fea000383ffff */
.L_x_85:
[----:B------:R-:W-:-:S06]  /*4fc0*/  UISETP.GE.AND UP1, UPT, UR10, 0x4, UPT ;  /* 0x000000040a00788c */ /* 0x000fcc000bf26270 */
[----:B------:R-:W-:-:S13]  /*4fd0*/  PLOP3.LUT P0, PT, PT, PT, UP1, 0x80, 0x8 ;  /* 0x000000000008781c */ /* 0x000fda0003f0f018 */
[----:B------:R-:W-:Y:S05]  /*4fe0*/  @!P0 EXIT ;  /* 0x000000000000894d */ /* 0x000fea0003800000 */
[----:B------:R-:W-:Y:S01]  /*4ff0*/  BAR.SYNC.DEFER_BLOCKING 0x6, 0xa0 ;  /* 0x0182800000007b1d */ /* 0x000fe20000010000 */
[C---:B------:R-:W-:Y:S01]  /*5000*/  IMAD.SHL.U32 R0, R180.reuse, 0x40, RZ ;  /* 0x00000040b4007824 */ /* 0x040fe200078e00ff */
[C---:B------:R-:W-:Y:S01]  /*5010*/  LOP3.LUT R183, R180.reuse, 0x60, RZ, 0xc0, !PT ;  /* 0x00000060b4b77812 */ /* 0x040fe200078ec0ff */
[C---:B------:R-:W-:Y:S01]  /*5020*/  IMAD.SHL.U32 R181, R180.reuse, 0x8, RZ ;  /* 0x00000008b4b57824 */ /* 0x040fe200078e00ff */
[C---:B------:R-:W-:Y:S01]  /*5030*/  LOP3.LUT R182, R180.reuse, 0x2, RZ, 0xc0, !PT ;  /* 0x00000002b4b67812 */ /* 0x040fe200078ec0ff */
[----:B------:R-:W-:Y:S01]  /*5040*/  IMAD.U32 R2, R180, 0x10000, RZ ;  /* 0x00010000b4027824 */ /* 0x000fe200078e00ff */
[----:B------:R-:W-:Y:S02]  /*5050*/  UMOV UR49, 0x400 ;  /* 0x0000040000317882 */ /* 0x000fe40000000000 */
[----:B------:R-:W1:Y:S01]  /*5060*/  LDC R173, c[0x0][0x370] ;  /* 0x0000dc00ffad7b82 */ /* 0x000e620000000800 */
[----:B------:R-:W-:Y:S01]  /*5070*/  ULEA UR49, UR37, UR49, 0x18 ;  /* 0x0000003125317291 */ /* 0x000fe2000f8ec0ff */
[----:B------:R-:W-:Y:S01]  /*5080*/  LOP3.LUT R4, R0, 0x180, RZ, 0xc0, !PT ;  /* 0x0000018000047812 */ /* 0x000fe200078ec0ff */
[----:B------:R-:W-:Y:S01]  /*5090*/  HFMA2 R178, -RZ, RZ, 0, 0 ;  /* 0x00000000ffb27431 */ /* 0x000fe200000001ff */
[----:B------:R-:W-:Y:S01]  /*50a0*/  LOP3.LUT R2, R2, 0x600000, RZ, 0xc0, !PT ;  /* 0x0060000002027812 */ /* 0x000fe200078ec0ff */
[----:B------:R-:W-:Y:S01]  /*50b0*/  UIADD3 UR48, UPT, UPT, UR49, 0x200, URZ ;  /* 0x0000020031307890 */ /* 0x000fe2000fffe0ff */
[----:B------:R-:W-:Y:S01]  /*50c0*/  LOP3.LUT R181, R4, 0x30, R181, 0xf8, !PT ;  /* 0x0000003004b57812 */ /* 0x000fe200078ef8b5 */
[----:B------:R-:W-:Y:S01]  /*50d0*/  IMAD.MOV.U32 R79, RZ, RZ, RZ ;  /* 0x000000ffff4f7224 */ /* 0x000fe200078e00ff */
[----:B------:R-:W2:Y:S01]  /*50e0*/  LDC R74, c[0x0][0xb0c] ;  /* 0x0002c300ff4a7b82 */ /* 0x000ea20000000800 */
[----:B------:R-:W-:Y:S01]  /*50f0*/  LOP3.LUT R180, R180, 0x4, RZ, 0xc0, !PT ;  /* 0x00000004b4b47812 */ /* 0x000fe200078ec0ff */
[----:B------:R-:W-:Y:S01]  /*5100*/  IMAD.MOV.U32 R186, RZ, RZ, RZ ;  /* 0x000000ffffba7224 */ /* 0x000fe200078e00ff */
[----:B------:R-:W-:-:S02]  /*5110*/  LOP3.LUT R181, R181, 0x1e40, R0, 0xf8, !PT ;  /* 0x00001e40b5b57812 */ /* 0x000fc400078ef800 */
[----:B------:R-:W-:Y:S01]  /*5120*/  CS2R R176, SRZ ;  /* 0x0000000000b07805 */ /* 0x000fe2000001ff00 */
[----:B------:R-:W-:Y:S01]  /*5130*/  IMAD.MOV.U32 R175, RZ, RZ, RZ ;  /* 0x000000ffffaf7224 */ /* 0x000fe200078e00ff */
[C---:B------:R-:W-:Y:S01]  /*5140*/  IADD3 R179, PT, PT, -R180.reuse, 0x2, RZ ;  /* 0x00000002b4b37810 */ /* 0x040fe20007ffe1ff */
[----:B------:R-:W-:Y:S01]  /*5150*/  IMAD.MOV R171, RZ, RZ, -R182 ;  /* 0x000000ffffab7224 */ /* 0x000fe200078e0ab6 */
[----:B------:R-:W3:Y:S01]  /*5160*/  LDC R169, c[0x0][0xb20] ;  /* 0x0002c800ffa97b82 */ /* 0x000ee20000000800 */
[----:B------:R-:W4:Y:S01]  /*5170*/  LDS R3, [UR49+0x130] ;  /* 0x00013031ff037984 */ /* 0x000f220008000800 */
[----:B------:R-:W-:Y:S01]  /*5180*/  IADD3 R170, PT, PT, -R180, RZ, RZ ;  /* 0x000000ffb4aa7210 */ /* 0x000fe20007ffe1ff */
[----:B------:R-:W-:Y:S01]  /*5190*/  VIADD R181, R181, UR48 ;  /* 0x00000030b5b57c36 */ /* 0x000fe20008000000 */
[----:B------:R-:W1:Y:S04]  /*51a0*/  LDCU.64 UR52, c[0x0][0x348] ;  /* 0x00006900ff3477ac */ /* 0x000e680008000a00 */
[----:B------:R-:W1:Y:S01]  /*51b0*/  LDC R73, c[0x0][0xb30] ;  /* 0x0002cc00ff497b82 */ /* 0x000e620000000800 */
[----:B------:R-:W1:Y:S01]  /*51c0*/  LDCU.64 UR38, c[0x0][0x888] ;  /* 0x00011100ff2677ac */ /* 0x000e620008000a00 */
[----:B------:R-:W1:Y:S06]  /*51d0*/  LDCU.64 UR44, c[0x0][0x890] ;  /* 0x00011200ff2c77ac */ /* 0x000e6c0008000a00 */
[----:B------:R-:W1:Y:S01]  /*51e0*/  LDC.64 R164, c[0x0][0xb10] ;  /* 0x0002c400ffa47b82 */ /* 0x000e620000000a00 */
[----:B------:R-:W-:Y:S01]  /*51f0*/  UIADD3 UR50, UPT, UPT, UR49, 0x6200, URZ ;  /* 0x0000620031327890 */ /* 0x000fe2000fffe0ff */
[----:B------:R-:W-:-:S06]  /*5200*/  UMOV UR54, URZ ;  /* 0x000000ff00367c82 */ /* 0x000fcc0008000000 */
[----:B------:R-:W1:Y:S08]  /*5210*/  LDC.64 R70, c[0x0][0xb18] ;  /* 0x0002c600ff467b82 */ /* 0x000e700000000a00 */
[----:B------:R-:W1:Y:S08]  /*5220*/  LDC.64 R68, c[0x0][0xb28] ;  /* 0x0002ca00ff447b82 */ /* 0x000e700000000a00 */
[----:B------:R-:W1:Y:S01]  /*5230*/  LDC.64 R162, c[0x0][0x8b0] ;  /* 0x00022c00ffa27b82 */ /* 0x000e620000000a00 */
[----:B----4-:R-:W-:-:S07]  /*5240*/  IMAD.IADD R2, R3, 0x1, R2 ;  /* 0x0000000103027824 */ /* 0x010fce00078e0202 */
[----:B------:R-:W4:Y:S08]  /*5250*/  LDC.64 R160, c[0x0][0x8a8] ;  /* 0x00022a00ffa07b82 */ /* 0x000f300000000a00 */
[----:B--23--:R-:W1:Y:S02]  /*5260*/  LDC R172, c[0x0][0x374] ;  /* 0x0000dd00ffac7b82 */ /* 0x00ce640000000800 */
.L_x_137:
[C---:B------:R-:W-:Y:S02]  /*5270*/  LEA R0, R186.reuse, UR49, 0x3 ;  /* 0x00000031ba007c11 */ /* 0x040fe4000f8e18ff */
[----:B------:R-:W-:Y:S02]  /*5280*/  SHF.L.U32 R3, R177, 0x1f, RZ ;  /* 0x0000001fb1037819 */ /* 0x000fe400000006ff */
[----:B------:R-:W-:Y:S02]  /*5290*/  LEA R16, R186, UR49, 0x4 ;  /* 0x00000031ba107c11 */ /* 0x000fe4000f8e20ff */
[----:B------:R-:W2:Y:S02]  /*52a0*/  SYNCS.PHASECHK.TRANS64.TRYWAIT P0, [R0+URZ+0xa0], R3 ;  /* 0x0000a003000075a7 */ /* 0x000ea400080011ff */
[----:B--2---:R-:W-:Y:S05]  /*52b0*/  @!P0 BRA `(.L_x_99) ;  /* 0x00000058007c8947 */ /* 0x004fea0003800000 */
.L_x_180:
[----:B------:R-:W3:Y:S01]  /*52c0*/  LDC.64 R14, c[0x0][0xb10] ;  /* 0x0002c400ff0e7b82 */ /* 0x000ee20000000a00 */
[----:B------:R-:W4:Y:S01]  /*52d0*/  LDS.128 R16, [R16+0x110] ;  /* 0x0001100010107984 */ /* 0x000f220000000c00 */
[----:B-1----:R-:W-:Y:S01]  /*52e0*/  ISETP.NE.AND P1, PT, R73, 0x1, PT ;  /* 0x000000014900780c */ /* 0x002fe20003f25270 */
[----:B--2---:R-:W-:Y:S01]  /*52f0*/  VIADD R0, R0, 0xb0 ;  /* 0x000000b000007836 */ /* 0x004fe20000000000 */
[----:B------:R-:W-:Y:S04]  /*5300*/  ISETP.GE.AND P0, PT, R72, 0x1, PT ;  /* 0x000000014800780c */ /* 0x000fe80003f06270 */
[----:B------:R-:W1:Y:S01]  /*5310*/  LDC.64 R12, c[0x0][0xb18] ;  /* 0x0002c600ff0c7b82 */ /* 0x000e620000000a00 */
[----:B------:R-:W-:Y:S01]  /*5320*/  PRMT R0, RZ, 0x654, R0 ;  /* 0x00000654ff007816 */ /* 0x000fe20000000000 */
[----:B------:R-:W-:Y:S01]  /*5330*/  @!PT LDS RZ, [RZ] ;  /* 0x00000000fffff984 */ /* 0x000fe20000000800 */
[----:B------:R-:W-:Y:S01]  /*5340*/  @!PT LDS RZ, [RZ] ;  /* 0x00000000fffff984 */ /* 0x000fe20000000800 */
[----:B------:R-:W-:Y:S01]  /*5350*/  @!PT LDS RZ, [RZ] ;  /* 0x00000000fffff984 */ /* 0x000fe20000000800 */
[----:B------:R-:W-:Y:S01]  /*5360*/  @!PT LDS RZ, [RZ] ;  /* 0x00000000fffff984 */ /* 0x000fe20000000800 */
[----:B------:R2:W-:Y:S06]  /*5370*/  MEMBAR.ALL.CTA ;  /* 0x0000000000007992 */ /* 0x0005ec0000008000 */
[----:B--2---:R-:W2:Y:S01]  /*5380*/  FENCE.VIEW.ASYNC.S ;  /* 0x00000000000073c6 */ /* 0x004ea20000000000 */
[----:B------:R-:W1:Y:S08]  /*5390*/  @!P1 LDC R11, c[0x0][0xb20] ;  /* 0x0002c800ff0b9b82 */ /* 0x000e700000000800 */
[----:B------:R-:W1:Y:S01]  /*53a0*/  @!P1 LDC R10, c[0x0][0xb0c] ;  /* 0x0002c300ff0a9b82 */ /* 0x000e620000000800 */
[----:B--2---:R2:W-:Y:S01]  /*53b0*/  SYNCS.ARRIVE.TRANS64.RED.A1T0 RZ, [R0+URZ], RZ ;  /* 0x000000ff00ff79a7 */ /* 0x0045e200081004ff */
[----:B----4-:R-:W-:Y:S04]  /*53c0*/  LOP3.LUT P4, RZ, R18, 0x1, RZ, 0xc0, !PT ;  /* 0x0000000112ff7812 */ /* 0x010fe8000788c0ff */
[----:B------:R-:W-:Y:S09]  /*53d0*/  P2R R184, PR, RZ, 0x10 ;  /* 0x00000010ffb87803 */ /* 0x000ff20000000000 */
[----:B------:R-:W-:Y:S02]  /*53e0*/  @P4 MOV R77, R16 ;  /* 0x00000010004d4202 */ /* 0x000fe40000000f00 */
[----:B------:R-:W-:Y:S01]  /*53f0*/  @P4 LOP3.LUT R75, R17, 0xffff, RZ, 0xc0, !PT ;  /* 0x0000ffff114b4812 */ /* 0x000fe200078ec0ff */
[----:B--23--:R-:W-:Y:S06]  /*5400*/  @!P0 BRA `(.L_x_100) ;  /* 0x0000000000a48947 */ /* 0x00cfec0003800000 */
[----:B------:R-:W-:Y:S01]  /*5410*/  IMAD.HI.U32 R24, R172, R71, RZ ;  /* 0x00000047ac187227 */ /* 0x000fe200078e00ff */
[----:B------:R-:W-:Y:S02]  /*5420*/  ISETP.NE.AND P0, PT, R70, 0x1, PT ;  /* 0x000000014600780c */ /* 0x000fe40003f05270 */
[----:B------:R-:W-:Y:S01]  /*5430*/  ISETP.NE.AND P2, PT, R72, 0x1, PT ;  /* 0x000000014800780c */ /* 0x000fe20003f45270 */
[-C--:B------:R-:W-:Y:S01]  /*5440*/  IMAD.HI.U32 R22, R173, R164.reuse, RZ ;  /* 0x000000a4ad167227 */ /* 0x080fe200078e00ff */
[----:B------:R-:W-:Y:S02]  /*5450*/  SHF.R.U32.HI R23, RZ, R169, R24 ;  /* 0x000000a9ff177219 */ /* 0x000fe40000011618 */
[----:B------:R-:W-:Y:S01]  /*5460*/  ISETP.NE.AND P3, PT, R74, 0x1, PT ;  /* 0x000000014a00780c */ /* 0x000fe20003f65270 */
[----:B------:R-:W-:Y:S01]  /*5470*/  IMAD.HI.U32 R28, R75, R71, RZ ;  /* 0x000000474b1c7227 */ /* 0x000fe200078e00ff */
[----:B------:R-:W-:Y:S02]  /*5480*/  SHF.R.U32.HI R22, RZ, R165, R22 ;  /* 0x000000a5ff167219 */ /* 0x000fe40000011616 */
[----:B------:R-:W-:Y:S01]  /*5490*/  SEL R3, R172, R23, !P0 ;  /* 0x00000017ac037207 */ /* 0x000fe20004000000 */
[----:B------:R-:W-:Y:S01]  /*54a0*/  IMAD.HI.U32 R26, R77, R164, RZ ;  /* 0x000000a44d1a7227 */ /* 0x000fe200078e00ff */
[----:B------:R-:W-:Y:S03]  /*54b0*/  SEL R7, R173, R22, !P3 ;  /* 0x00000016ad077207 */ /* 0x000fe60005800000 */
[-C--:B------:R-:W-:Y:S01]  /*54c0*/  IMAD.HI.U32 R22, R3, R68.reuse, RZ ;  /* 0x0000004403167227 */ /* 0x080fe200078e00ff */
[----:B------:R-:W-:Y:S03]  /*54d0*/  SHF.R.U32.HI R26, RZ, R165, R26 ;  /* 0x000000a5ff1a7219 */ /* 0x000fe6000001161a */
[----:B------:R-:W-:Y:S01]  /*54e0*/  IMAD.HI.U32 R24, R7, R68, RZ ;  /* 0x0000004407187227 */ /* 0x000fe200078e00ff */
[----:B------:R-:W-:Y:S02]  /*54f0*/  @P2 SHF.R.U32.HI R3, RZ, R69, R22 ;  /* 0x00000045ff032219 */ /* 0x000fe40000011616 */
[----:B------:R-:W-:Y:S02]  /*5500*/  SHF.R.U32.HI R22, RZ, R169, R28 ;  /* 0x000000a9ff167219 */ /* 0x000fe4000001161c */
[----:B------:R-:W-:Y:S01]  /*5510*/  @P2 SHF.R.U32.HI R7, RZ, R69, R24 ;  /* 0x00000045ff072219 */ /* 0x000fe20000011618 */
[C---:B------:R-:W-:Y:S01]  /*5520*/  IMAD R4, R72.reuse, R3, RZ ;  /* 0x0000000348047224 */ /* 0x040fe200078e02ff */
[----:B------:R-:W-:Y:S02]  /*5530*/  SEL R5, R75, R22, !P0 ;  /* 0x000000164b057207 */ /* 0x000fe40004000000 */
[----:B------:R-:W-:Y:S01]  /*5540*/  SEL R3, R77, R26, !P3 ;  /* 0x0000001a4d037207 */ /* 0x000fe20005800000 */
[----:B------:R-:W-:Y:S01]  /*5550*/  IMAD R6, R72, R7, RZ ;  /* 0x0000000748067224 */ /* 0x000fe200078e02ff */
[C---:B------:R-:W-:Y:S01]  /*5560*/  ISETP.GE.AND P0, PT, R5.reuse, R4, PT ;  /* 0x000000040500720c */ /* 0x040fe20003f06270 */
[----:B------:R-:W-:Y:S03]  /*5570*/  IMAD.HI.U32 R8, R5, R68, RZ ;  /* 0x0000004405087227 */ /* 0x000fe600078e00ff */
[----:B------:R-:W-:Y:S01]  /*5580*/  ISETP.GE.OR P0, PT, R3, R6, P0 ;  /* 0x000000060300720c */ /* 0x000fe20000706670 */
[----:B------:R-:W-:Y:S01]  /*5590*/  IMAD.MOV R6, RZ, RZ, -R3 ;  /* 0x000000ffff067224 */ /* 0x000fe200078e0a03 */
[-C--:B------:R-:W-:Y:S03]  /*55a0*/  SHF.R.U32.HI R8, RZ, R69.reuse, R8 ;  /* 0x00000045ff087219 */ /* 0x080fe60000011608 */
[----:B------:R-:W-:Y:S01]  /*55b0*/  IMAD R77, R74, R6, R77 ;  /* 0x000000064a4d7224 */ /* 0x000fe200078e024d */
[----:B------:R-:W-:Y:S05]  /*55c0*/  SEL R9, R5, R8, !P2 ;  /* 0x0000000805097207 */ /* 0x000fea0005000000 */
[----:B------:R-:W-:Y:S02]  /*55d0*/  IMAD.MOV R8, RZ, RZ, -R9 ;  /* 0x000000ffff087224 */ /* 0x000fe400078e0a09 */
[C---:B------:R-:W-:Y:S04]  /*55e0*/  @!P0 IMAD.HI.U32 R4, R3.reuse, R68, RZ ;  /* 0x0000004403048227 */ /* 0x040fe800078e00ff */
[----:B------:R-:W-:Y:S01]  /*55f0*/  IMAD R8, R72, R8, R5 ;  /* 0x0000000848087224 */ /* 0x000fe200078e0205 */
[----:B------:R-:W-:Y:S04]  /*5600*/  @!P0 SHF.R.U32.HI R4, RZ, R69, R4 ;  /* 0x00000045ff048219 */ /* 0x000fe80000011604 */
[----:B------:R-:W-:Y:S02]  /*5610*/  @!P0 SEL R0, R3, R4, !P2 ;  /* 0x0000000403008207 */ /* 0x000fe40005000000 */
[----:B------:R-:W-:Y:S02]  /*5620*/  IADD3 R4, PT, PT, -R5, RZ, RZ ;  /* 0x000000ff05047210 */ /* 0x000fe40007ffe1ff */
[----:B------:R-:W-:Y:S01]  /*5630*/  @!P0 IADD3 R9, PT, PT, R9, -R0, RZ ;  /* 0x8000000009098210 */ /* 0x000fe20007ffe0ff */
[----:B------:R-:W-:Y:S02]  /*5640*/  @!P0 IMAD R0, R7, R8, R0 ;  /* 0x0000000807008224 */ /* 0x000fe400078e0200 */
[----:B------:R-:W-:Y:S02]  /*5650*/  IMAD R75, R70, R4, R75 ;  /* 0x00000004464b7224 */ /* 0x000fe400078e024b */
[----:B------:R-:W-:Y:S02]  /*5660*/  @!P0 IMAD R5, R9, R72, R3 ;  /* 0x0000004809058224 */ /* 0x000fe400078e0203 */
[----:B------:R-:W-:Y:S04]  /*5670*/  @!P0 IMAD.MOV.U32 R3, RZ, RZ, R0 ;  /* 0x000000ffff038224 */ /* 0x000fe800078e0000 */
[----:B------:R-:W-:Y:S02]  /*5680*/  IMAD R77, R3, R74, R77 ;  /* 0x0000004a034d7224 */ /* 0x000fe400078e024d */
[----:B------:R-:W-:Y:S07]  /*5690*/  IMAD R75, R5, R70, R75 ;  /* 0x00000046054b7224 */ /* 0x000fee00078e024b */
.L_x_100:
[----:B-1----:R-:W-:Y:S01]  /*56a0*/  @!P1 ISETP.NE.AND P0, PT, R12, 0x1, PT ;  /* 0x000000010c00980c */ /* 0x002fe20003f05270 */
[----:B------:R-:W-:Y:S01]  /*56b0*/  @!P1 IMAD.HI.U32 R4, R75, R13, RZ ;  /* 0x0000000d4b049227 */ /* 0x000fe200078e00ff */
[----:B------:R-:W-:Y:S01]  /*56c0*/  @!P1 ISETP.NE.AND P2, PT, R10, 0x1, PT ;  /* 0x000000010a00980c */ /* 0x000fe20003f45270 */
[----:B------:R-:W-:Y:S01]  /*56d0*/  ULOP3.LUT UP0, URZ, UR48, 0x1b0, URZ, 0xc0, !UPT ;  /* 0x000001b030ff7892 */ /* 0x000fe2000f80c0ff */
[----:B------:R-:W-:Y:S01]  /*56e0*/  R2UR UR42, R21 ;  /* 0x00000000152a72ca */ /* 0x000fe200000e0000 */
[----:B------:R-:W-:Y:S01]  /*56f0*/  @!P1 IMAD.HI.U32 R0, R77, R14, RZ ;  /* 0x0000000e4d009227 */ /* 0x000fe200078e00ff */
[----:B------:R-:W-:Y:S02]  /*5700*/  @!P1 SHF.R.U32.HI R4, RZ, R11, R4 ;  /* 0x0000000bff049219 */ /* 0x000fe40000011604 */
[----:B------:R-:W-:Y:S01]  /*5710*/  R2UR UR41, R20 ;  /* 0x00000000142972ca */ /* 0x000fe200000e0000 */
[----:B------:R-:W-:Y:S01]  /*5720*/  VIADD R186, R186, 0x1 ;  /* 0x00000001baba7836 */ /* 0x000fe20000000000 */
[----:B------:R-:W-:Y:S02]  /*5730*/  @!P1 SHF.R.U32.HI R0, RZ, R15, R0 ;  /* 0x0000000fff009219 */ /* 0x000fe40000011600 */
[----:B------:R-:W-:Y:S02]  /*5740*/  @!P1 SEL R3, R75, R4, !P0 ;  /* 0x000000044b039207 */ /* 0x000fe40004000000 */
[----:B------:R-:W-:Y:S02]  /*5750*/  @!P1 SEL R4, R77, R0, !P2 ;  /* 0x000000004d049207 */ /* 0x000fe40005000000 */
[----:B------:R-:W-:Y:S01]  /*5760*/  @P4 SHF.R.U32.HI R174, RZ, 0x10, R17 ;  /* 0x00000010ffae4819 */ /* 0x000fe20000011611 */
[----:B------:R-:W-:Y:S02]  /*5770*/  USHF.L.U32 UR42, UR42, 0x7, URZ ;  /* 0x000000072a2a7899 */ /* 0x000fe400080006ff */
[----:B------:R-:W-:Y:S02]  /*5780*/  @!P1 IMAD.IADD R0, R3, 0x1, -R4 ;  /* 0x0000000103009824 */ /* 0x000fe400078e0a04 */
[----:B------:R-:W-:Y:S01]  /*5790*/  @!P1 IMAD.IADD R3, R4, 0x1, -R3 ;  /* 0x0000000104039824 */ /* 0x000fe200078e0a03 */
[----:B------:R-:W-:Y:S01]  /*57a0*/  UIMAD UR41, UR41, 0xc0, URZ ;  /* 0x000000c0292978a4 */ /* 0x000fe2000f8e02ff */
[----:B------:R-:W-:Y:S02]  /*57b0*/  @!P1 IMAD R77, R0, R10, R77 ;  /* 0x0000000a004d9224 */ /* 0x000fe400078e024d */
[----:B------:R-:W-:Y:S01]  /*57c0*/  @!P1 IMAD R75, R3, R12, R75 ;  /* 0x0000000c034b9224 */ /* 0x000fe200078e024b */
[----:B------:R-:W-:Y:S08]  /*57d0*/  BRA.U !UP0, `(.L_x_101) ;  /* 0x0000000108407547 */ /* 0x000ff0000b800000 */
[----:B------:R-:W1:Y:S01]  /*57e0*/  LDCU.64 UR8, c[0x4][0x88] ;  /* 0x01001100ff0877ac */ /* 0x000e620008000a00 */
[----:B------:R-:W-:Y:S01]  /*57f0*/  MOV R15, 0x0 ;  /* 0x00000000000f7802 */ /* 0x000fe20000000f00 */
[----:B------:R-:W-:Y:S02]  /*5800*/  HFMA2 R12, -RZ, RZ, 0, 5.9604644775390625e-08 ;  /* 0x00000001ff0c7431 */ /* 0x000fe400000001ff */
[----:B------:R-:W-:Y:S02]  /*5810*/  IMAD.MOV.U32 R8, RZ, RZ, 0x70 ;  /* 0x00000070ff087424 */ /* 0x000fe400078e00ff */
[----:B------:R-:W-:Y:S01]  /*5820*/  IMAD.MOV.U32 R13, RZ, RZ, RZ ;  /* 0x000000ffff0d7224 */ /* 0x000fe200078e00ff */
[----:B------:R-:W2:Y:S01]  /*5830*/  LDCU.64 UR6, c[0x4][0x90] ;  /* 0x01001200ff0677ac */ /* 0x000ea20008000a00 */
[----:B------:R-:W3:Y:S01]  /*5840*/  LDC.64 R14, c[0x4][R15] ;  /* 0x010000000f0e7b82 */ /* 0x000ee20000000a00 */
[----:B------:R-:W4:Y:S01]  /*5850*/  LDCU.64 UR4, c[0x4][0x8] ;  /* 0x01000100ff0477ac */ /* 0x000f220008000a00 */
[----:B-1----:R-:W-:Y:S01]  /*5860*/  MOV R5, UR9 ;  /* 0x0000000900057c02 */ /* 0x002fe20008000f00 */
[----:B------:R-:W-:Y:S01]  /*5870*/  IMAD.U32 R4, RZ, RZ, UR8 ;  /* 0x00000008ff047e24 */ /* 0x000fe2000f8e00ff */
[----:B--2---:R-:W-:Y:S01]  /*5880*/  MOV R7, UR7 ;  /* 0x0000000700077c02 */ /* 0x004fe20008000f00 */
[----:B------:R-:W-:Y:S01]  /*5890*/  IMAD.U32 R6, RZ, RZ, UR6 ;  /* 0x00000006ff067e24 */ /* 0x000fe2000f8e00ff */
[----:B----4-:R-:W-:Y:S01]  /*58a0*/  MOV R11, UR5 ;  /* 0x00000005000b7c02 */ /* 0x010fe20008000f00 */
[----:B------:R-:W-:Y:S02]  /*58b0*/  IMAD.U32 R10, RZ, RZ, UR4 ;  /* 0x00000004ff0a7e24 */ /* 0x000fe4000f8e00ff */
[----:B------:R-:W-:Y:S07]  /*58c0*/  LEPC R20, `(.L_x_101) ;  /* 0x000000001014794e */ /* 0x000fee0000000000 */
[----:B---3-5:R-:W-:Y:S05]  /*58d0*/  CALL.ABS.NOINC R14 ;  /* 0x000000000e007343 */ /* 0x028fea0003c00000 */
.L_x_101:
[----:B------:R-:W-:Y:S09]  /*58e0*/  ULOP3.LUT UP0, URZ, UR50, 0x1b0, URZ, 0xc0, !UPT ;  /* 0x000001b032ff7892 */ /* 0x000ff2000f80c0ff */
[----:B------:R-:W-:Y:S05]  /*58f0*/  BRA.U !UP0, `(.L_x_102) ;  /* 0x0000000108407547 */ /* 0x000fea000b800000 */
        /* <DEDUP_REMOVED lines=16> */
.L_x_102:
[----:B------:R-:W-:Y:S01]  /*5a00*/  ISETP.NE.U32.AND P4, PT, R162, RZ, PT ;  /* 0x000000ffa200720c */ /* 0x000fe20003f85070 */
[----:B------:R-:W-:Y:S01]  /*5a10*/  UISETP.NE.AND UP2, UPT, UR51, URZ, UPT ;  /* 0x000000ff3300728c */ /* 0x000fe2000bf45270 */
[----:B------:R-:W-:Y:S01]  /*5a20*/  ISETP.NE.U32.AND P2, PT, RZ, UR38, PT ;  /* 0x00000026ff007c0c */ /* 0x000fe2000bf45070 */
[----:B------:R-:W-:Y:S01]  /*5a30*/  UISETP.NE.U32.AND UP1, UPT, UR44, URZ, UPT ;  /* 0x000000ff2c00728c */ /* 0x000fe2000bf25070 */
[----:B------:R-:W-:Y:S01]  /*5a40*/  ISETP.NE.AND.EX P4, PT, R163, RZ, PT, P4 ;  /* 0x000000ffa300720c */ /* 0x000fe20003f85340 */
[----:B------:R-:W-:Y:S01]  /*5a50*/  UPLOP3.LUT UP0, UPT, UPT, UPT, UPT, 0x40, 0x4 ;  /* 0x000000000004789c */ /* 0x000fe20003f0e870 */
[----:B------:R-:W-:Y:S01]  /*5a60*/  ISETP.NE.AND.EX P2, PT, RZ, UR39, PT, P2 ;  /* 0x00000027ff007c0c */ /* 0x000fe2000bf45320 */
[----:B------:R-:W-:Y:S01]  /*5a70*/  UISETP.NE.AND.EX UP1, UPT, UR45, URZ, UPT, UP1 ;  /* 0x000000ff2d00728c */ /* 0x000fe2000bf25310 */
[----:B------:R-:W-:Y:S04]  /*5a80*/  PLOP3.LUT P1, PT, PT, PT, UP2, 0x80, 0x8 ;  /* 0x000000000008781c */ /* 0x000fe80003f2f028 */
[----:B------:R-:W-:Y:S06]  /*5a90*/  @UP2 UPLOP3.LUT UP0, UPT, UPT, UPT, UP1, 0x80, 0x8 ;  /* 0x000000000008289c */ /* 0x000fec0003f0f010 */
[----:B------:R-:W-:Y:S01]  /*5aa0*/  PLOP3.LUT P0, PT, PT, PT, UP0, 0x80, 0x8 ;  /* 0x000000000008781c */ /* 0x000fe20003f0f008 */
[----:B------:R-:W-:Y:S01]  /*5ab0*/  @!UPT UIADD3 URZ, UPT, UPT, URZ, URZ, URZ ;  /* 0x000000fffffff290 */ /* 0x000fe2000fffe0ff */
[----:B------:R-:W-:Y:S11]  /*5ac0*/  BRA.U !UP1, `(.L_x_103) ;  /* 0x0000000109387547 */ /* 0x000ff6000b800000 */
[----:B------:R-:W-:Y:S01]  /*5ad0*/  UISETP.NE.U32.AND UP0, UPT, UR38, URZ, UPT ;  /* 0x000000ff2600728c */ /* 0x000fe2000bf05070 */
[----:B------:R-:W-:Y:S02]  /*5ae0*/  HFMA2 R0, -RZ, RZ, 0, 5.9604644775390625e-08 ;  /* 0x00000001ff007431 */ /* 0x000fe400000001ff */
[----:B------:R-:W-:Y:S01]  /*5af0*/  IMAD.MOV.U32 R167, RZ, RZ, 0x1 ;  /* 0x00000001ffa77424 */ /* 0x000fe200078e00ff */
[----:B------:R-:W-:Y:S06]  /*5b00*/  UISETP.NE.AND.EX UP0, UPT, UR39, URZ, UPT, UP0 ;  /* 0x000000ff2700728c */ /* 0x000fec000bf05300 */
        /* <DEDUP_REMOVED lines=9> */
[----:B-12---:R-:W-:Y:S02]  /*5ba0*/  @!P3 IMAD.U32 R81, RZ, RZ, UR4 ;  /* 0x00000004ff51be24 */ /* 0x006fe4000f8e00ff */
.L_x_103:
[----:B------:R-:W-:Y:S05]  /*5bb0*/  @!P4 BRA `(.L_x_104) ;  /* 0x000000000020c947 */ /* 0x000fea0003800000 */
[----:B------:R-:W-:Y:S04]  /*5bc0*/  ISETP.NE.U32.AND P3, PT, R160, RZ, PT ;  /* 0x000000ffa000720c */ /* 0x000fe80003f65070 */
[----:B------:R-:W-:Y:S11]  /*5bd0*/  ISETP.NE.AND.EX P3, PT, R161, RZ, PT, P3 ;  /* 0x000000ffa100720c */ /* 0x000ff60003f65330 */
[----:B------:R-:W-:Y:S02]  /*5be0*/  @!UPT UIADD3 URZ, UPT, UPT, URZ, URZ, URZ ;  /* 0x000000fffffff290 */ /* 0x000fe4000fffe0ff */
[----:B------:R-:W1:Y:S01]  /*5bf0*/  @P3 LDC.64 R4, c[0x0][0x8a8] ;  /* 0x00022a00ff043b82 */ /* 0x000e620000000a00 */
[----:B------:R-:W-:Y:S04]  /*5c00*/  @P3 IMAD R0, R162, UR36, RZ ;  /* 0x00000024a2003c24 */ /* 0x000fe8000f8e02ff */
[----:B-1----:R-:W-:Y:S05]  /*5c10*/  @P3 IMAD.WIDE R4, R0, 0x4, R4 ;  /* 0x0000000400043825 */ /* 0x002fea00078e0204 */
[----:B-----5:R1:W5:Y:S02]  /*5c20*/  @P3 LDG.E R76, desc[UR46][R4.64] ;  /* 0x0000002e044c3981 */ /* 0x020364000c1e1900 */
[----:B-1----:R-:W2:Y:S02]  /*5c30*/  @!P3 LDC R76, c[0x0][0x8a0] ;  /* 0x00022800ff4cbb82 */ /* 0x002ea40000000800 */
.L_x_104:
[----:B-----5:R-:W-:Y:S01]  /*5c40*/  FSETP.NEU.AND P4, PT, R81, RZ, PT ;  /* 0x000000ff5100720b */ /* 0x020fe20003f8d000 */
[----:B------:R-:W-:Y:S01]  /*5c50*/  BSSY B1, `(.L_x_105) ;  /* 0x0000047000017945 */ /* 0x000fe20003800000 */
[----:B------:R-:W-:Y:S01]  /*5c60*/  SEL R5, RZ, 0xffffffff, P2 ;  /* 0xffffffffff057807 */ /* 0x000fe20001000000 */
[----:B------:R-:W-:Y:S01]  /*5c70*/  IMAD.MOV.U32 R192, RZ, RZ, 0x1 ;  /* 0x00000001ffc07424 */ /* 0x000fe200078e00ff */
[----:B------:R-:W-:Y:S01]  /*5c80*/  LOP3.LUT P3, RZ, R167, 0xff, RZ, 0xc0, !PT ;  /* 0x000000ffa7ff7812 */ /* 0x000fe2000786c0ff */
[----:B------:R-:W-:Y:S01]  /*5c90*/  IMAD R78, R79, 0xc0, R2 ;  /* 0x000000c04f4e7824 */ /* 0x000fe200078e0202 */
[----:B------:R-:W-:Y:S02]  /*5ca0*/  @P1 SEL R0, RZ, 0xffffffff, P4 ;  /* 0xffffffffff001807 */ /* 0x000fe40002000000 */
[----:B------:R-:W-:Y:S02]  /*5cb0*/  CS2R R158, SRZ ;  /* 0x00000000009e7805 */ /* 0x000fe4000001ff00 */
[----:B------:R-:W-:Y:S02]  /*5cc0*/  LEA R3, R176, UR49, 0x3 ;  /* 0x00000031b0037c11 */ /* 0x000fe4000f8e18ff */
[----:B------:R-:W-:Y:S02]  /*5cd0*/  CS2R R156, SRZ ;  /* 0x00000000009c7805 */ /* 0x000fe4000001ff00 */
[----:B------:R-:W-:Y:S02]  /*5ce0*/  @P0 SEL R0, R5, R0, !P3 ;  /* 0x0000000005000207 */ /* 0x000fe40005800000 */
[----:B------:R-:W-:Y:S02]  /*5cf0*/  CS2R R154, SRZ ;  /* 0x00000000009a7805 */ /* 0x000fe4000001ff00 */
[----:B------:R-:W-:Y:S02]  /*5d00*/  LEA R185, R79, UR49, 0x3 ;  /* 0x000000314fb97c11 */ /* 0x000fe4000f8e18ff */
[----:B------:R-:W-:Y:S02]  /*5d10*/  CS2R R152, SRZ ;  /* 0x0000000000987805 */ /* 0x000fe4000001ff00 */
[----:B------:R-:W-:Y:S02]  /*5d20*/  @P1 LOP3.LUT R0, R0, 0x1, RZ, 0xc0, !PT ;  /* 0x0000000100001812 */ /* 0x000fe400078ec0ff */
[----:B------:R-:W-:Y:S02]  /*5d30*/  CS2R R150, SRZ ;  /* 0x0000000000967805 */ /* 0x000fe4000001ff00 */
[----:B------:R-:W-:Y:S02]  /*5d40*/  SHF.L.U32 R4, R178, 0x1f, RZ ;  /* 0x0000001fb2047819 */ /* 0x000fe400000006ff */
[----:B------:R-:W-:Y:S02]  /*5d50*/  CS2R R148, SRZ ;  /* 0x0000000000947805 */ /* 0x000fe4000001ff00 */
[----:B------:R-:W-:Y:S02]  /*5d60*/  ISETP.NE.U32.OR P6, PT, R0, 0x1, !P1 ;  /* 0x000000010000780c */ /* 0x000fe40004fc5470 */
[----:B------:R-:W-:Y:S02]  /*5d70*/  CS2R R146, SRZ ;  /* 0x0000000000927805 */ /* 0x000fe4000001ff00 */
[----:B------:R-:W-:Y:S02]  /*5d80*/  PLOP3.LUT P2, PT, PT, PT, UP1, 0x80, 0x8 ;  /* 0x000000000008781c */ /* 0x000fe40003f4f018 */
[----:B------:R-:W-:Y:S02]  /*5d90*/  CS2R R144, SRZ ;  /* 0x0000000000907805 */ /* 0x000fe4000001ff00 */
[----:B------:R-:W-:Y:S02]  /*5da0*/  SEL R0, RZ, 0xffffffff, P4 ;  /* 0xffffffffff007807 */ /* 0x000fe40002000000 */
[----:B------:R-:W-:Y:S03]  /*5db0*/  P2R R194, PR, RZ, 0x40 ;  /* 0x00000040ffc27803 */ /* 0x000fe60000000000 */
[----:B------:R-:W-:Y:S04]  /*5dc0*/  @P6 SHF.L.U32 R6, R175, 0x1f, RZ ;  /* 0x0000001faf066819 */ /* 0x000fe800000006ff */
[----:B------:R-:W-:Y:S01]  /*5dd0*/  @P2 SEL R0, R5, R0, !P3 ;  /* 0x0000000005002207 */ /* 0x000fe20005800000 */
[----:B------:R-:W1:Y:S03]  /*5de0*/  @P6 SYNCS.PHASECHK.TRANS64.TRYWAIT P1, [R3+URZ+0x60], R6 ;  /* 0x00006006030065a7 */ /* 0x000e6600080211ff */
[----:B------:R-:W-:Y:S04]  /*5df0*/  LOP3.LUT R0, R0, 0x1, RZ, 0xc0, !PT ;  /* 0x0000000100007812 */ /* 0x000fe800078ec0ff */
[----:B------:R-:W-:Y:S04]  /*5e00*/  ISETP.NE.U32.AND P5, PT, R0, 0x1, PT ;  /* 0x000000010000780c */ /* 0x000fe80003fa5070 */
[----:B------:R-:W-:Y:S01]  /*5e10*/  P2R R193, PR, RZ, 0x20 ;  /* 0x00000020ffc17803 */ /* 0x000fe20000000000 */
[----:B------:R3:W4:Y:S01]  /*5e20*/  SYNCS.PHASECHK.TRANS64.TRYWAIT P0, [R185+URZ+0xc0], R4 ;  /* 0x0000c004b90075a7 */ /* 0x00072200080011ff */
[----:B-1----:R-:W-:Y:S01]  /*5e30*/  @P6 SEL R192, RZ, 0x1, !P1 ;  /* 0x00000001ffc06807 */ /* 0x002fe20004800000 */
[----:B---3--:R-:W-:Y:S06]  /*5e40*/  @!P6 BRA `(.L_x_106) ;  /* 0x00000000009ce947 */ /* 0x008fec0003800000 */
[----:B------:R-:W-:Y:S01]  /*5e50*/  @P5 IMAD R7, R176, 0x2000, R181 ;  /* 0x00002000b0075824 */ /* 0x000fe200078e02b5 */
[----:B------:R-:W-:Y:S01]  /*5e60*/  ISETP.NE.AND P1, PT, R192, RZ, PT ;  /* 0x000000ffc000720c */ /* 0x000fe20003f25270 */
[----:B------:R-:W-:Y:S01]  /*5e70*/  BSSY B0, `(.L_x_107) ;  /* 0x0000010000007945 */ /* 0x000fe20003800000 */
[----:B------:R-:W-:Y:S01]  /*5e80*/  CS2R R146, SRZ ;  /* 0x0000000000927805 */ /* 0x000fe2000001ff00 */
[--C-:B------:R-:W-:Y:S01]  /*5e90*/  @P5 IMAD R8, R182, -0x10, R7.reuse ;  /* 0xfffffff0b6085824 */ /* 0x100fe200078e0207 */
[----:B------:R-:W-:Y:S01]  /*5ea0*/  CS2R R144, SRZ ;  /* 0x0000000000907805 */ /* 0x000fe2000001ff00 */
[----:B------:R-:W-:Y:S01]  /*5eb0*/  @P5 IMAD R6, R180, -0x10, R7 ;  /* 0xfffffff0b4065824 */ /* 0x000fe200078e0207 */
[----:B------:R-:W-:Y:S01]  /*5ec0*/  CS2R R154, SRZ ;  /* 0x00000000009a7805 */ /* 0x000fe2000001ff00 */
[----:B------:R-:W-:Y:S01]  /*5ed0*/  @P5 IMAD R5, R179, 0x10, R8 ;  /* 0x00000010b3055824 */ /* 0x000fe200078e0208 */
[----:B------:R-:W-:Y:S02]  /*5ee0*/  CS2R R152, SRZ ;  /* 0x0000000000987805 */ /* 0x000fe4000001ff00 */
[----:B------:R-:W-:Y:S02]  /*5ef0*/  CS2R R150, SRZ ;  /* 0x0000000000967805 */ /* 0x000fe4000001ff00 */
[----:B------:R-:W-:Y:S02]  /*5f00*/  CS2R R148, SRZ ;  /* 0x0000000000947805 */ /* 0x000fe4000001ff00 */
[----:B------:R-:W-:Y:S02]  /*5f10*/  CS2R R158, SRZ ;  /* 0x00000000009e7805 */ /* 0x000fe4000001ff00 */
[----:B------:R-:W-:Y:S01]  /*5f20*/  CS2R R156, SRZ ;  /* 0x00000000009c7805 */ /* 0x000fe2000001ff00 */
[----:B------:R-:W-:Y:S06]  /*5f30*/  @P1 BRA `(.L_x_108) ;  /* 0x00000000000c1947 */ /* 0x000fec0003800000 */
[----:B------:R-:W-:Y:S04]  /*5f40*/  SHF.L.U32 R0, R175, 0x1f, RZ ;  /* 0x0000001faf007819 */ /* 0x000fe800000006ff */
[----:B------:R-:W1:Y:S02]  /*5f50*/  SYNCS.PHASECHK.TRANS64.TRYWAIT P1, [R3+URZ+0x60], R0 ;  /* 0x00006000030075a7 */ /* 0x000e6400080211ff */
[----:B-1----:R-:W-:Y:S05]  /*5f60*/  @!P1 BRA `(.L_x_109) ;  /* 0x0000004c00649947 */ /* 0x002fea0003800000 */
.L_x_108:
[----:B------:R-:W-:Y:S05]  /*5f70*/  BSYNC B0 ;  /* 0x0000000000007941 */ /* 0x000fea0003800000 */
.L_x_107:
[----:B------:R-:W-:Y:S01]  /*5f80*/  ISETP.NE.AND P1, PT, R193, RZ, PT ;  /* 0x000000ffc100720c */ /* 0x000fe20003f25270 */
[----:B-1----:R-:W-:Y:S02]  /*5f90*/  VIADD R3, R3, 0x78 ;  /* 0x0000007803037836 */ /* 0x002fe40000000000 */
[----:B------:R-:W-:Y:S02]  /*5fa0*/  IMAD.U32 R0, RZ, RZ, UR37 ;  /* 0x00000025ff007e24 */ /* 0x000fe4000f8e00ff */
[----:B------:R-:W-:Y:S03]  /*5fb0*/  VIADD R176, R176, 0x1 ;  /* 0x00000001b0b07836 */ /* 0x000fe60000000000 */
[----:B------:R-:W-:Y:S05]  /*5fc0*/  PRMT R0, R0, 0x654, R3 ;  /* 0x0000065400007816 */ /* 0x000fea0000000003 */
[----:B------:R1:W3:Y:S04]  /*5fd0*/  @P1 LDS.128 R144, [R7] ;  /* 0x0000000007901984 */ /* 0x0002e80000000c00 */
[----:B------:R1:W1:Y:S04]  /*5fe0*/  @P1 LDS.128 R152, [R6+0x20] ;  /* 0x0000200006981984 */ /* 0x0002680000000c00 */
[----:B------:R1:W1:Y:S04]  /*5ff0*/  @P1 LDS.128 R148, [R8+0x10] ;  /* 0x0000100008941984 */ /* 0x0002680000000c00 */
[----:B------:R1:W1:Y:S01]  /*6000*/  @P1 LDS.128 R156, [R5+0x10] ;  /* 0x00001000059c1984 */ /* 0x0002620000000c00 */
[C---:B------:R-:W-:Y:S01]  /*6010*/  ISETP.NE.AND P1, PT, R176.reuse, 0x3, PT ;  /* 0x00000003b000780c */ /* 0x040fe20003f25270 */
[----:B------:R-:W-:Y:S01]  /*6020*/  @!PT LDS RZ, [RZ] ;  /* 0x00000000fffff984 */ /* 0x000fe20000000800 */
[----:B------:R-:W-:Y:S01]  /*6030*/  @!PT LDS RZ, [RZ] ;  /* 0x00000000fffff984 */ /* 0x000fe20000000800 */
[----:B------:R-:W-:Y:S01]  /*6040*/  @!PT LDS RZ, [RZ] ;  /* 0x00000000fffff984 */ /* 0x000fe20000000800 */
[----:B------:R-:W-:Y:S01]  /*6050*/  @!PT LDS RZ, [RZ] ;  /* 0x00000000fffff984 */ /* 0x000fe20000000800 */
[----:B------:R5:W-:Y:S06]  /*6060*/  MEMBAR.ALL.CTA ;  /* 0x0000000000007992 */ /* 0x000bec0000008000 */
[----:B-----5:R-:W5:Y:S01]  /*6070*/  FENCE.VIEW.ASYNC.S ;  /* 0x00000000000073c6 */ /* 0x020f620000000000 */
[----:B------:R-:W-:Y:S01]  /*6080*/  SEL R176, R176, RZ, P1 ;  /* 0x000000ffb0b07207 */ /* 0x000fe20000800000 */
[----:B-----5:R5:W-:Y:S02]  /*6090*/  SYNCS.ARRIVE.TRANS64.RED.A1T0 RZ, [R0+URZ], RZ ;  /* 0x000000ff00ff79a7 */ /* 0x020be400081004ff */
[----:B-----5:R-:W-:Y:S04]  /*60a0*/  SEL R0, RZ, 0x1, P1 ;  /* 0x00000001ff007807 */ /* 0x020fe80000800000 */
[----:B---3--:R-:W-:Y:S02]  /*60b0*/  LOP3.LUT R175, R175, R0, RZ, 0x3c, !PT ;  /* 0x00000000afaf7212 */ /* 0x008fe400078e3cff */
.L_x_106:
[----:B------:R-:W-:Y:S05]  /*60c0*/  BSYNC B1 ;  /* 0x0000000000017941 */ /* 0x000fea0003800000 */
.L_x_105:
[----:B------:R-:W-:Y:S04]  /*60d0*/  SHF.R.U32.HI R3, RZ, 0x15, R78 ;  /* 0x00000015ff037819 */ /* 0x000fe8000001164e */
[----:B------:R-:W-:Y:S01]  /*60e0*/  LOP3.LUT P1, RZ, R3, 0x3, R168, 0x48, !PT ;  /* 0x0000000303ff7812 */ /* 0x000fe200078248a8 */
[----:B------:R-:W-:Y:S01]  /*60f0*/  @!UPT UIADD3 URZ, UPT, UPT, URZ, URZ, URZ ;  /* 0x000000fffffff290 */ /* 0x000fe2000fffe0ff */
[----:B----4-:R-:W-:Y:S11]  /*6100*/  @P0 BRA `(.L_x_110) ;  /* 0x0000000000080947 */ /* 0x010ff60003800000 */
[----:B------:R-:W3:Y:S02]  /*6110*/  SYNCS.PHASECHK.TRANS64.TRYWAIT P0, [R185+URZ+0xc0], R4 ;  /* 0x0000c004b90075a7 */ /* 0x000ee400080011ff */
[----:B---3--:R-:W-:Y:S05]  /*6120*/  @!P0 BRA `(.L_x_111) ;  /* 0x0000004c00088947 */ /* 0x008fea0003800000 */
.L_x_110:
[----:B------:R-:W-:Y:S05]  /*6130*/  @!P1 BRA `(.L_x_112) ;  /* 0x0000000000409947 */ /* 0x000fea0003800000 */
[----:B------:R-:W4:Y:S01]  /*6140*/  LDCU.64 UR8, c[0x4][0x78] ;  /* 0x01000f00ff0877ac */ /* 0x000f220008000a00 */
[----:B------:R-:W-:Y:S01]  /*6150*/  MOV R15, 0x0 ;  /* 0x00000000000f7802 */ /* 0x000fe20000000f00 */
[----:B------:R-:W-:Y:S02]  /*6160*/  HFMA2 R12, -RZ, RZ, 0, 5.9604644775390625e-08 ;  /* 0x00000001ff0c7431 */ /* 0x000fe400000001ff */
[----:B-1----:R-:W-:Y:S02]  /*6170*/  IMAD.MOV.U32 R8, RZ, RZ, 0x192 ;  /* 0x00000192ff087424 */ /* 0x002fe400078e00ff */
[----:B------:R-:W-:Y:S01]  /*6180*/  IMAD.MOV.U32 R13, RZ, RZ, RZ ;  /* 0x000000ffff0d7224 */ /* 0x000fe200078e00ff */
[----:B------:R-:W1:Y:S01]  /*6190*/  LDCU.64 UR6, c[0x4][0x80] ;  /* 0x01001000ff0677ac */ /* 0x000e620008000a00 */
[----:B------:R-:W2:Y:S01]  /*61a0*/  LDC.64 R14, c[0x4][R15] ;  /* 0x010000000f0e7b82 */ /* 0x000ea20000000a00 */
[----:B------:R-:W5:Y:S01]  /*61b0*/  LDCU.64 UR4, c[0x4][0x18] ;  /* 0x01000300ff0477ac */ /* 0x000f620008000a00 */
[----:B----4-:R-:W-:Y:S01]  /*61c0*/  MOV R5, UR9 ;  /* 0x0000000900057c02 */ /* 0x010fe20008000f00 */
[----:B---3--:R-:W-:Y:S01]  /*61d0*/  IMAD.U32 R4, RZ, RZ, UR8 ;  /* 0x00000008ff047e24 */ /* 0x008fe2000f8e00ff */
[----:B-1----:R-:W-:Y:S01]  /*61e0*/  MOV R7, UR7 ;  /* 0x0000000700077c02 */ /* 0x002fe20008000f00 */
[----:B------:R-:W-:Y:S01]  /*61f0*/  IMAD.U32 R6, RZ, RZ, UR6 ;  /* 0x00000006ff067e24 */ /* 0x000fe2000f8e00ff */
[----:B-----5:R-:W-:Y:S01]  /*6200*/  MOV R11, UR5 ;  /* 0x00000005000b7c02 */ /* 0x020fe20008000f00 */
[----:B------:R-:W-:Y:S02]  /*6210*/  IMAD.U32 R10, RZ, RZ, UR4 ;  /* 0x00000004ff0a7e24 */ /* 0x000fe4000f8e00ff */
[----:B------:R-:W-:Y:S07]  /*6220*/  LEPC R20, `(.L_x_112) ;  /* 0x000000001014794e */ /* 0x000fee0000000000 */
[----:B--2---:R-:W-:Y:S05]  /*6230*/  CALL.ABS.NOINC R14 ;  /* 0x000000000e007343 */ /* 0x004fea0003c00000 */
.L_x_112:
[----:B------:R-:W-:Y:S01]  /*6240*/  ISETP.NE.AND P0, PT, R183, RZ, PT ;  /* 0x000000ffb700720c */ /* 0x000fe20003f05270 */
[----:B------:R-:W-:Y:S05]  /*6250*/  WARPSYNC.ALL ;  /* 0x0000000000007948 */ /* 0x000fea0003800000 */
[----:B------:R-:W-:Y:S01]  /*6260*/  R2UR UR4, R78 ;  /* 0x000000004e0472ca */ /* 0x000fe200000e0000 */
[----:B------:R-:W-:Y:S01]  /*6270*/  USHF.L.U32 UR5, UR54, 0xd, URZ ;  /* 0x0000000d36057899 */ /* 0x000fe200080006ff */
[-C--:B------:R-:W-:Y:S01]  /*6280*/  F2FP.F16.E4M3.UNPACK_B R82, R144.reuse ;  /* 0x00000090ff52723e */ /* 0x080fe200020006ff */
[----:B------:R-:W-:Y:S01]  /*6290*/  BSSY.RECONVERGENT B0, `(.L_x_113) ;  /* 0x000011a000007945 */ /* 0x000fe20003800200 */
[----:B------:R-:W-:Y:S02]  /*62a0*/  F2FP.F16.E4M3.UNPACK_B R84, R144.H1 ;  /* 0x00000090ff54723e */ /* 0x000fe400030006ff */
[-C--:B------:R-:W-:Y:S01]  /*62b0*/  F2FP.F16.E4M3.UNPACK_B R86, R145.reuse ;  /* 0x00000091ff56723e */ /* 0x080fe200020006ff */
[--C-:B------:R-:W-:Y:S01]  /*62c0*/  HADD2.F32 R80, -RZ, R82.reuse.H0_H0 ;  /* 0x20000052ff507230 */ /* 0x100fe20000004100 */
[----:B------:R-:W-:Y:S01]  /*62d0*/  F2FP.F16.E4M3.UNPACK_B R88, R145.H1 ;  /* 0x00000091ff58723e */ /* 0x000fe200030006ff */
[----:B------:R-:W-:Y:S01]  /*62e0*/  HADD2.F32 R82, -RZ, R82.H1_H1 ;  /* 0x30000052ff527230 */ /* 0x000fe20000004100 */
[-C--:B------:R-:W-:Y:S01]  /*62f0*/  F2FP.F16.E4M3.UNPACK_B R90, R146.reuse ;  /* 0x00000092ff5a723e */ /* 0x080fe200020006ff */
[----:B------:R-:W-:Y:S01]  /*6300*/  HADD2.F32 R83, -RZ, R84.H0_H0 ;  /* 0x20000054ff537230 */ /* 0x000fe20000004100 */
[----:B------:R-:W-:Y:S01]  /*6310*/  F2FP.F16.E4M3.UNPACK_B R92, R146.H1 ;  /* 0x00000092ff5c723e */ /* 0x000fe200030006ff */
[----:B-1-3--:R-:W2:Y:S01]  /*6320*/  LDTM.x64 R4, tmem[UR4] ;  /* 0x00000004000479ee */ /* 0x00aea20008340000 */
[----:B------:R-:W-:Y:S01]  /*6330*/  F2FP.F16.E4M3.UNPACK_B R94, R147 ;  /* 0x00000093ff5e723e */ /* 0x000fe200020006ff */
[--C-:B------:R-:W-:Y:S01]  /*6340*/  HADD2.F32 R85, -RZ, R86.reuse.H0_H0 ;  /* 0x20000056ff557230 */ /* 0x100fe20000004100 */
[----:B------:R-:W-:Y:S01]  /*6350*/  SHF.L.U32 R195, R171, 0x4, RZ ;  /* 0x00000004abc37819 */ /* 0x000fe200000006ff */
[----:B------:R-:W-:Y:S01]  /*6360*/  HADD2.F32 R86, -RZ, R86.H1_H1 ;  /* 0x30000056ff567230 */ /* 0x000fe20000004100 */
[----:B------:R-:W-:Y:S01]  /*6370*/  IADD3 R201, PT, PT, R181, UR5, RZ ;  /* 0x00000005b5c97c10 */ /* 0x000fe2000fffe0ff */
[--C-:B------:R-:W-:Y:S01]  /*6380*/  HADD2.F32 R89, -RZ, R90.reuse.H0_H0 ;  /* 0x2000005aff597230 */ /* 0x100fe20000004100 */
[----:B------:R-:W-:Y:S01]  /*6390*/  SHF.L.U32 R200, R170, 0x4, RZ ;  /* 0x00000004aac87819 */ /* 0x000fe200000006ff */
[----:B------:R-:W-:Y:S01]  /*63a0*/  HADD2.F32 R90, -RZ, R90.H1_H1 ;  /* 0x3000005aff5a7230 */ /* 0x000fe20000004100 */
[-C--:B------:R-:W-:Y:S01]  /*63b0*/  IADD3 R202, PT, PT, R195, R201.reuse, RZ ;  /* 0x000000c9c3ca7210 */ /* 0x080fe20007ffe0ff */
[--C-:B------:R-:W-:Y:S01]  /*63c0*/  HADD2.F32 R93, -RZ, R94.reuse.H0_H0 ;  /* 0x2000005eff5d7230 */ /* 0x100fe20000004100 */
[----:B------:R-:W-:Y:S01]  /*63d0*/  IADD3 R203, PT, PT, R200, R201, RZ ;  /* 0x000000c9c8cb7210 */ /* 0x000fe20007ffe0ff */
[----:B------:R-:W-:Y:S01]  /*63e0*/  HADD2.F32 R94, -RZ, R94.H1_H1 ;  /* 0x3000005eff5e7230 */ /* 0x000fe20000004100 */
[----:B------:R-:W-:Y:S01]  /*63f0*/  SHF.L.U32 R187, R179, 0x4, RZ ;  /* 0x00000004b3bb7819 */ /* 0x000fe200000006ff */
[----:B------:R-:W-:Y:S01]  /*6400*/  HADD2.F32 R84, -RZ, R84.H1_H1 ;  /* 0x30000054ff547230 */ /* 0x000fe20000004100 */
[----:B------:R-:W-:Y:S01]  /*6410*/  F2FP.F16.E4M3.UNPACK_B R98, R148 ;  /* 0x00000094ff62723e */ /* 0x000fe200020006ff */
[--C-:B------:R-:W-:Y:S01]  /*6420*/  HADD2.F32 R87, -RZ, R88.reuse.H0_H0 ;  /* 0x20000058ff577230 */ /* 0x100fe20000004100 */
[----:B------:R-:W-:Y:S01]  /*6430*/  IADD3 R201, PT, PT, R187, R202, RZ ;  /* 0x000000cabbc97210 */ /* 0x000fe20007ffe0ff */
[----:B------:R-:W-:Y:S01]  /*6440*/  HADD2.F32 R88, -RZ, R88.H1_H1 ;  /* 0x30000058ff587230 */ /* 0x000fe20000004100 */
[----:B------:R-:W-:Y:S01]  /*6450*/  F2FP.F16.E4M3.UNPACK_B R102, R149 ;  /* 0x00000095ff66723e */ /* 0x000fe200020006ff */
[--C-:B------:R-:W-:Y:S01]  /*6460*/  HADD2.F32 R97, -RZ, R98.reuse.H0_H0 ;  /* 0x20000062ff617230 */ /* 0x100fe20000004100 */
[----:B------:R-:W-:Y:S01]  /*6470*/  F2FP.F16.E4M3.UNPACK_B R106, R150 ;  /* 0x00000096ff6a723e */ /* 0x000fe200020006ff */
[----:B------:R-:W-:Y:S01]  /*6480*/  HADD2.F32 R98, -RZ, R98.H1_H1 ;  /* 0x30000062ff627230 */ /* 0x000fe20000004100 */
[----:B------:R-:W-:Y:S01]  /*6490*/  F2FP.F16.E4M3.UNPACK_B R110, R151 ;  /* 0x00000097ff6e723e */ /* 0x000fe200020006ff */
[C---:B--2---:R-:W-:Y:S01]  /*64a0*/  FMUL R0, R76.reuse, R4 ;  /* 0x000000044c007220 */ /* 0x044fe20000400000 */
[C---:B------:R-:W-:Y:S01]  /*64b0*/  FMUL R3, R76.reuse, R5 ;  /* 0x000000054c037220 */ /* 0x040fe20000400000 */
[C---:B------:R-:W-:Y:S01]  /*64c0*/  FMUL R4, R76.reuse, R8 ;  /* 0x000000084c047220 */ /* 0x040fe20000400000 */
[C---:B------:R-:W-:Y:S01]  /*64d0*/  FMUL R5, R76.reuse, R9 ;  /* 0x000000094c057220 */ /* 0x040fe20000400000 */
[C---:B------:R-:W-:Y:S01]  /*64e0*/  FFMA R0, R81.reuse, R80, R0 ;  /* 0x0000005051007223 */ /* 0x040fe20000000000 */
[C---:B------:R-:W-:Y:S01]  /*64f0*/  FFMA R3, R81.reuse, R82, R3 ;  /* 0x0000005251037223 */ /* 0x040fe20000000003 */
[C---:B------:R-:W-:Y:S01]  /*6500*/  FMUL R8, R76.reuse, R12 ;  /* 0x0000000c4c087220 */ /* 0x040fe20000400000 */
[C---:B------:R-:W-:Y:S01]  /*6510*/  FMUL R9, R76.reuse, R13 ;  /* 0x0000000d4c097220 */ /* 0x040fe20000400000 */
[C---:B------:R-:W-:Y:S01]  /*6520*/  FMUL R12, R76.reuse, R16 ;  /* 0x000000104c0c7220 */ /* 0x040fe20000400000 */
[C---:B------:R-:W-:Y:S01]  /*6530*/  FMUL R13, R76.reuse, R17 ;  /* 0x000000114c0d7220 */ /* 0x040fe20000400000 */
[C---:B------:R-:W-:Y:S01]  /*6540*/  FMUL R16, R76.reuse, R20 ;  /* 0x000000144c107220 */ /* 0x040fe20000400000 */
[C---:B------:R-:W-:Y:S01]  /*6550*/  FMUL R17, R76.reuse, R21 ;  /* 0x000000154c117220 */ /* 0x040fe20000400000 */
[--C-:B------:R-:W-:Y:S02]  /*6560*/  HADD2.F32 R101, -RZ, R102.reuse.H0_H0 ;  /* 0x20000066ff657230 */ /* 0x100fe40000004100 */
[C---:B------:R-:W-:Y:S01]  /*6570*/  FMUL R20, R76.reuse, R24 ;  /* 0x000000184c147220 */ /* 0x040fe20000400000 */
[----:B------:R-:W-:Y:S02]  /*6580*/  HADD2.F32 R102, -RZ, R102.H1_H1 ;  /* 0x30000066ff667230 */ /* 0x000fe40000004100 */
        /* <DEDUP_REMOVED lines=9> */
[C---:B------:R-:W-:Y:S01]  /*6620*/  FMUL R32, R76.reuse, R36 ;  /* 0x000000244c207220 */ /* 0x040fe20000400000 */
[C---:B------:R-:W-:Y:S01]  /*6630*/  FMUL R33, R76.reuse, R37 ;  /* 0x000000254c217220 */ /* 0x040fe20000400000 */
[C---:B------:R-:W-:Y:S01]  /*6640*/  FMUL R36, R76.reuse, R40 ;  /* 0x000000284c247220 */ /* 0x040fe20000400000 */
[C---:B------:R-:W-:Y:S01]  /*6650*/  FMUL R37, R76.reuse, R41 ;  /* 0x000000294c257220 */ /* 0x040fe20000400000 */
[C---:B------:R-:W-:Y:S01]  /*6660*/  FMUL R40, R76.reuse, R44 ;  /* 0x0000002c4c287220 */ /* 0x040fe20000400000 */
[----:B------:R-:W-:Y:S01]  /*6670*/  F2FP.F16.E4M3.UNPACK_B R96, R147.H1 ;  /* 0x00000093ff60723e */ /* 0x000fe200030006ff */
        /* <DEDUP_REMOVED lines=14> */
[----:B------:R-:W-:Y:S01]  /*6760*/  F2FP.F16.E4M3.UNPACK_B R114, R152 ;  /* 0x00000098ff72723e */ /* 0x000fe200020006ff */
[C---:B------:R-:W-:Y:S01]  /*6770*/  FMUL R61, R76.reuse, R65 ;  /* 0x000000414c3d7220 */ /* 0x040fe20000400000 */
[C---:B------:R-:W-:Y:S01]  /*6780*/  FMUL R6, R76.reuse, R6 ;  /* 0x000000064c067220 */ /* 0x040fe20000400000 */
[----:B------:R-:W-:Y:S01]  /*6790*/  F2FP.F16.E4M3.UNPACK_B R116, R152.H1 ;  /* 0x00000098ff74723e */ /* 0x000fe200030006ff */
[C---:B------:R-:W-:Y:S01]  /*67a0*/  FMUL R7, R76.reuse, R7 ;  /* 0x000000074c077220 */ /* 0x040fe20000400000 */
[--C-:B------:R-:W-:Y:S02]  /*67b0*/  HADD2.F32 R113, -RZ, R114.reuse.H0_H0 ;  /* 0x20000072ff717230 */ /* 0x100fe40000004100 */
[C---:B------:R-:W-:Y:S01]  /*67c0*/  FFMA R6, R81.reuse, R83, R6 ;  /* 0x0000005351067223 */ /* 0x040fe20000000006 */
[----:B------:R-:W-:Y:S01]  /*67d0*/  F2FP.F16.E4M3.UNPACK_B R118, R153 ;  /* 0x00000099ff76723e */ /* 0x000fe200020006ff */
[C---:B------:R-:W-:Y:S01]  /*67e0*/  FFMA R7, R81.reuse, R84, R7 ;  /* 0x0000005451077223 */ /* 0x040fe20000000007 */
[C---:B------:R-:W-:Y:S01]  /*67f0*/  FFMA R4, R81.reuse, R85, R4 ;  /* 0x0000005551047223 */ /* 0x040fe20000000004 */
[----:B------:R-:W-:Y:S01]  /*6800*/  F2FP.F16.E4M3.UNPACK_B R120, R153.H1 ;  /* 0x00000099ff78723e */ /* 0x000fe200030006ff */
[----:B------:R-:W-:Y:S01]  /*6810*/  FFMA R5, R81, R86, R5 ;  /* 0x0000005651057223 */ /* 0x000fe20000000005 */
[----:B------:R-:W-:Y:S01]  /*6820*/  HADD2.F32 R114, -RZ, R114.H1_H1 ;  /* 0x30000072ff727230 */ /* 0x000fe20000004100 */
[----:B------:R-:W-:Y:S01]  /*6830*/  F2FP.SATFINITE.E4M3.F32.PACK_AB_MERGE_C R188, R7, R6, RZ ;  /* 0x0000000607bc723e */ /* 0x000fe200048070ff */
[--C-:B------:R-:W-:Y:S02]  /*6840*/  HADD2.F32 R117, -RZ, R118.reuse.H0_H0 ;  /* 0x20000076ff757230 */ /* 0x100fe40000004100 */
[C---:B------:R-:W-:Y:S01]  /*6850*/  FMUL R10, R76.reuse, R10 ;  /* 0x0000000a4c0a7220 */ /* 0x040fe20000400000 */
[----:B------:R-:W-:Y:S01]  /*6860*/  HADD2.F32 R118, -RZ, R118.H1_H1 ;  /* 0x30000076ff767230 */ /* 0x000fe20000004100 */
[----:B------:R-:W-:Y:S01]  /*6870*/  F2FP.SATFINITE.E4M3.F32.PACK_AB_MERGE_C R188, R3, R0, R188 ;  /* 0x0000000003bc723e */ /* 0x000fe200048070bc */
[C---:B------:R-:W-:Y:S01]  /*6880*/  FMUL R11, R76.reuse, R11 ;  /* 0x0000000b4c0b7220 */ /* 0x040fe20000400000 */
[--C-:B------:R-:W-:Y:S02]  /*6890*/  HADD2.F32 R91, -RZ, R92.reuse.H0_H0 ;  /* 0x2000005cff5b7230 */ /* 0x100fe40000004100 */
[C---:B------:R-:W-:Y:S01]  /*68a0*/  FFMA R10, R81.reuse, R87, R10 ;  /* 0x00000057510a7223 */ /* 0x040fe2000000000a */
[----:B------:R-:W-:Y:S02]  /*68b0*/  HADD2.F32 R92, -RZ, R92.H1_H1 ;  /* 0x3000005cff5c7230 */ /* 0x000fe40000004100 */
[C---:B------:R-:W-:Y:S01]  /*68c0*/  FFMA R11, R81.reuse, R88, R11 ;  /* 0x00000058510b7223 */ /* 0x040fe2000000000b */
[C---:B------:R-:W-:Y:S01]  /*68d0*/  FFMA R8, R81.reuse, R89, R8 ;  /* 0x0000005951087223 */ /* 0x040fe20000000008 */
[----:B------:R-:W-:Y:S01]  /*68e0*/  F2FP.F16.E4M3.UNPACK_B R122, R154 ;  /* 0x0000009aff7a723e */ /* 0x000fe200020006ff */
[----:B------:R-:W-:Y:S01]  /*68f0*/  FFMA R9, R81, R90, R9 ;  /* 0x0000005a51097223 */ /* 0x000fe20000000009 */
[C---:B------:R-:W-:Y:S01]  /*6900*/  FMUL R14, R76.reuse, R14 ;  /* 0x0000000e4c0e7220 */ /* 0x040fe20000400000 */
[----:B------:R-:W-:Y:S01]  /*6910*/  F2FP.F16.E4M3.UNPACK_B R124, R154.H1 ;  /* 0x0000009aff7c723e */ /* 0x000fe200030006ff */
[C---:B------:R-:W-:Y:S01]  /*6920*/  FMUL R15, R76.reuse, R15 ;  /* 0x0000000f4c0f7220 */ /* 0x040fe20000400000 */
[----:B------:R-:W-:Y:S01]  /*6930*/  HADD2.F32 R95, -RZ, R96.H0_H0 ;  /* 0x20000060ff5f7230 */ /* 0x000fe20000004100 */
[----:B------:R-:W-:Y:S01]  /*6940*/  F2FP.SATFINITE.E4M3.F32.PACK_AB_MERGE_C R189, R11, R10, RZ ;  /* 0x0000000a0bbd723e */ /* 0x000fe200048070ff */
[C---:B------:R-:W-:Y:S01]  /*6950*/  FFMA R14, R81.reuse, R91, R14 ;  /* 0x0000005b510e7223 */ /* 0x040fe2000000000e */
[C---:B------:R-:W-:Y:S01]  /*6960*/  FFMA R15, R81.reuse, R92, R15 ;  /* 0x0000005c510f7223 */ /* 0x040fe2000000000f */
[C---:B------:R-:W-:Y:S01]  /*6970*/  FFMA R12, R81.reuse, R93, R12 ;  /* 0x0000005d510c7223 */ /* 0x040fe2000000000c */
[----:B------:R-:W-:Y:S01]  /*6980*/  F2FP.F16.E4M3.UNPACK_B R126, R155 ;  /* 0x0000009bff7e723e */ /* 0x000fe200020006ff */
[----:B------:R-:W-:Y:S01]  /*6990*/  FFMA R13, R81, R94, R13 ;  /* 0x0000005e510d7223 */ /* 0x000fe2000000000d */
[----:B------:R-:W-:Y:S01]  /*69a0*/  F2FP.SATFINITE.E4M3.F32.PACK_AB_MERGE_C R189, R5, R4, R189 ;  /* 0x0000000405bd723e */ /* 0x000fe200048070bd */
[--C-:B------:R-:W-:Y:S01]  /*69b0*/  HADD2.F32 R121, -RZ, R122.reuse.H0_H0 ;  /* 0x2000007aff797230 */ /* 0x100fe20000004100 */
[----:B------:R-:W-:Y:S01]  /*69c0*/  F2FP.SATFINITE.E4M3.F32.PACK_AB_MERGE_C R190, R15, R14, RZ ;  /* 0x0000000e0fbe723e */ /* 0x000fe200048070ff */
[----:B------:R-:W-:Y:S02]  /*69d0*/  HADD2.F32 R122, -RZ, R122.H1_H1 ;  /* 0x3000007aff7a7230 */ /* 0x000fe40000004100 */
[C---:B------:R-:W-:Y:S01]  /*69e0*/  FMUL R18, R76.reuse, R18 ;  /* 0x000000124c127220 */ /* 0x040fe20000400000 */
[----:B------:R-:W-:Y:S01]  /*69f0*/  HADD2.F32 R96, -RZ, R96.H1_H1 ;  /* 0x30000060ff607230 */ /* 0x000fe20000004100 */
[----:B------:R-:W-:Y:S01]  /*6a00*/  F2FP.SATFINITE.E4M3.F32.PACK_AB_MERGE_C R190, R9, R8, R190 ;  /* 0x0000000809be723e */ /* 0x000fe200048070be */
[--C-:B------:R-:W-:Y:S02]  /*6a10*/  HADD2.F32 R125, -RZ, R126.reuse.H0_H0 ;  /* 0x2000007eff7d7230 */ /* 0x100fe40000004100 */
[C---:B------:R-:W-:Y:S01]  /*6a20*/  FFMA R18, R81.reuse, R95, R18 ;  /* 0x0000005f51127223 */ /* 0x040fe20000000012 */
[----:B------:R-:W-:Y:S02]  /*6a30*/  HADD2.F32 R126, -RZ, R126.H1_H1 ;  /* 0x3000007eff7e7230 */ /* 0x000fe40000004100 */
[C---:B------:R-:W-:Y:S01]  /*6a40*/  FMUL R19, R76.reuse, R19 ;  /* 0x000000134c137220 */ /* 0x040fe20000400000 */
[--C-:B------:R-:W-:Y:S02]  /*6a50*/  HADD2.F32 R99, -RZ, R100.reuse.H0_H0 ;  /* 0x20000064ff637230 */ /* 0x100fe40000004100 */
[C---:B------:R-:W-:Y:S01]  /*6a60*/  FMUL R22, R76.reuse, R22 ;  /* 0x000000164c167220 */ /* 0x040fe20000400000 */
[----:B------:R-:W-:Y:S02]  /*6a70*/  HADD2.F32 R100, -RZ, R100.H1_H1 ;  /* 0x30000064ff647230 */ /* 0x000fe40000004100 */
[C---:B------:R-:W-:Y:S01]  /*6a80*/  FFMA R19, R81.reuse, R96, R19 ;  /* 0x0000006051137223 */ /* 0x040fe20000000013 */
[C---:B------:R-:W-:Y:S01]  /*6a90*/  FFMA R16, R81.reuse, R97, R16 ;  /* 0x0000006151107223 */ /* 0x040fe20000000010 */
[C---:B------:R-:W-:Y:S01]  /*6aa0*/  FFMA R17, R81.reuse, R98, R17 ;  /* 0x0000006251117223 */ /* 0x040fe20000000011 */
[----:B------:R-:W-:Y:S01]  /*6ab0*/  F2FP.F16.E4M3.UNPACK_B R128, R155.H1 ;  /* 0x0000009bff80723e */ /* 0x000fe200030006ff */
[----:B------:R-:W-:Y:S01]  /*6ac0*/  FFMA R22, R81, R99, R22 ;  /* 0x0000006351167223 */ /* 0x000fe20000000016 */
[----:B------:R-:W-:Y:S01]  /*6ad0*/  F2FP.SATFINITE.E4M3.F32.PACK_AB_MERGE_C R191, R19, R18, RZ ;  /* 0x0000001213bf723e */ /* 0x000fe200048070ff */
[C---:B------:R-:W-:Y:S01]  /*6ae0*/  FMUL R23, R76.reuse, R23 ;  /* 0x000000174c177220 */ /* 0x040fe20000400000 */
[--C-:B------:R-:W-:Y:S02]  /*6af0*/  HADD2.F32 R103, -RZ, R104.reuse.H0_H0 ;  /* 0x20000068ff677230 */ /* 0x100fe40000004100 */
[C---:B------:R-:W-:Y:S01]  /*6b00*/  FMUL R26, R76.reuse, R26 ;  /* 0x0000001a4c1a7220 */ /* 0x040fe20000400000 */
[----:B------:R-:W-:Y:S01]  /*6b10*/  HADD2.F32 R104, -RZ, R104.H1_H1 ;  /* 0x30000068ff687230 */ /* 0x000fe20000004100 */
[----:B------:R-:W-:Y:S01]  /*6b20*/  F2FP.SATFINITE.E4M3.F32.PACK_AB_MERGE_C R191, R13, R12, R191 ;  /* 0x0000000c0dbf723e */ /* 0x000fe200048070bf */
[C---:B------:R-:W-:Y:S01]  /*6b30*/  FFMA R23, R81.reuse, R100, R23 ;  /* 0x0000006451177223 */ /* 0x040fe20000000017 */
[C---:B------:R-:W-:Y:S01]  /*6b40*/  FFMA R20, R81.reuse, R101, R20 ;  /* 0x0000006551147223 */ /* 0x040fe20000000014 */
[----:B------:R-:W-:Y:S01]  /*6b50*/  FFMA R21, R81, R102, R21 ;  /* 0x0000006651157223 */ /* 0x000fe20000000015 */
[----:B------:R-:W-:Y:S01]  /*6b60*/  F2FP.F16.E4M3.UNPACK_B R130, R156 ;  /* 0x0000009cff82723e */ /* 0x000fe200020006ff */
[----:B------:R1:W-:Y:S01]  /*6b70*/  STS.128 [R181+UR5+0x6000], R188 ;  /* 0x006000bcb5007988 */ /* 0x0003e20008000c05 */
[----:B------:R-:W-:Y:S01]  /*6b80*/  F2FP.SATFINITE.E4M3.F32.PACK_AB_MERGE_C R196, R23, R22, RZ ;  /* 0x0000001617c4723e */ /* 0x000fe200048070ff */
[----:B------:R-:W-:Y:S01]  /*6b90*/  FFMA R26, R81, R103, R26 ;  /* 0x00000067511a7223 */ /* 0x000fe2000000001a */
[C---:B------:R-:W-:Y:S01]  /*6ba0*/  FMUL R27, R76.reuse, R27 ;  /* 0x0000001b4c1b7220 */ /* 0x040fe20000400000 */
[----:B------:R-:W-:Y:S01]  /*6bb0*/  HADD2.F32 R107, -RZ, R108.H0_H0 ;  /* 0x2000006cff6b7230 */ /* 0x000fe20000004100 */
[----:B------:R-:W-:Y:S01]  /*6bc0*/  F2FP.SATFINITE.E4M3.F32.PACK_AB_MERGE_C R196, R17, R16, R196 ;  /* 0x0000001011c4723e */ /* 0x000fe200048070c4 */
[--C-:B------:R-:W-:Y:S02]  /*6bd0*/  HADD2.F32 R129, -RZ, R130.reuse.H0_H0 ;  /* 0x20000082ff817230 */ /* 0x100fe40000004100 */
[C---:B------:R-:W-:Y:S01]  /*6be0*/  FFMA R27, R81.reuse, R104, R27 ;  /* 0x00000068511b7223 */ /* 0x040fe2000000001b */
[C---:B------:R-:W-:Y:S01]  /*6bf0*/  FFMA R24, R81.reuse, R105, R24 ;  /* 0x0000006951187223 */ /* 0x040fe20000000018 */
[----:B------:R-:W-:Y:S01]  /*6c00*/  FFMA R25, R81, R106, R25 ;  /* 0x0000006a51197223 */ /* 0x000fe20000000019 */
[----:B------:R-:W-:Y:S02]  /*6c10*/  HADD2.F32 R130, -RZ, R130.H1_H1 ;  /* 0x30000082ff827230 */ /* 0x000fe40000004100 */
[C---:B------:R-:W-:Y:S01]  /*6c20*/  FMUL R30, R76.reuse, R30 ;  /* 0x0000001e4c1e7220 */ /* 0x040fe20000400000 */
[----:B------:R-:W-:Y:S01]  /*6c30*/  F2FP.F16.E4M3.UNPACK_B R132, R156.H1 ;  /* 0x0000009cff84723e */ /* 0x000fe200030006ff */
[----:B------:R-:W-:Y:S01]  /*6c40*/  HADD2.F32 R108, -RZ, R108.H1_H1 ;  /* 0x3000006cff6c7230 */ /* 0x000fe20000004100 */
[----:B------:R-:W-:Y:S01]  /*6c50*/  F2FP.SATFINITE.E4M3.F32.PACK_AB_MERGE_C R197, R27, R26, RZ ;  /* 0x0000001a1bc5723e */ /* 0x000fe200048070ff */
[----:B------:R-:W-:Y:S01]  /*6c60*/  FFMA R30, R81, R107, R30 ;  /* 0x0000006b511e7223 */ /* 0x000fe2000000001e */
[C---:B------:R-:W-:Y:S01]  /*6c70*/  FMUL R31, R76.reuse, R31 ;  /* 0x0000001f4c1f7220 */ /* 0x040fe20000400000 */
[--C-:B------:R-:W-:Y:S01]  /*6c80*/  HADD2.F32 R111, -RZ, R112.reuse.H0_H0 ;  /* 0x20000070ff6f7230 */ /* 0x100fe20000004100 */
[----:B------:R-:W-:Y:S01]  /*6c90*/  F2FP.SATFINITE.E4M3.F32.PACK_AB_MERGE_C R197, R21, R20, R197 ;  /* 0x0000001415c5723e */ /* 0x000fe200048070c5 */
[----:B------:R-:W-:Y:S02]  /*6ca0*/  HADD2.F32 R112, -RZ, R112.H1_H1 ;  /* 0x30000070ff707230 */ /* 0x000fe40000004100 */
[C---:B------:R-:W-:Y:S01]  /*6cb0*/  FFMA R31, R81.reuse, R108, R31 ;  /* 0x0000006c511f7223 */ /* 0x040fe2000000001f */
[C---:B------:R-:W-:Y:S01]  /*6cc0*/  FFMA R28, R81.reuse, R109, R28 ;  /* 0x0000006d511c7223 */ /* 0x040fe2000000001c */
[----:B------:R-:W-:Y:S01]  /*6cd0*/  FFMA R29, R81, R110, R29 ;  /* 0x0000006e511d7223 */ /* 0x000fe2000000001d */
[C---:B------:R-:W-:Y:S01]  /*6ce0*/  FMUL R34, R76.reuse, R34 ;  /* 0x000000224c227220 */ /* 0x040fe20000400000 */
[----:B------:R-:W-:Y:S01]  /*6cf0*/  F2FP.F16.E4M3.UNPACK_B R134, R157 ;  /* 0x0000009dff86723e */ /* 0x000fe200020006ff */
[C---:B------:R-:W-:Y:S01]  /*6d00*/  FMUL R35, R76.reuse, R35 ;  /* 0x000000234c237220 */ /* 0x040fe20000400000 */
[----:B------:R-:W-:Y:S01]  /*6d10*/  HADD2.F32 R115, -RZ, R116.H0_H0 ;  /* 0x20000074ff737230 */ /* 0x000fe20000004100 */
[----:B------:R-:W-:Y:S01]  /*6d20*/  F2FP.SATFINITE.E4M3.F32.PACK_AB_MERGE_C R198, R31, R30, RZ ;  /* 0x0000001e1fc6723e */ /* 0x000fe200048070ff */
[C---:B------:R-:W-:Y:S01]  /*6d30*/  FFMA R34, R81.reuse, R111, R34 ;  /* 0x0000006f51227223 */ /* 0x040fe20000000022 */
[C---:B------:R-:W-:Y:S01]  /*6d40*/  FFMA R35, R81.reuse, R112, R35 ;  /* 0x0000007051237223 */ /* 0x040fe20000000023 */
[C---:B------:R-:W-:Y:S01]  /*6d50*/  FFMA R32, R81.reuse, R113, R32 ;  /* 0x0000007151207223 */ /* 0x040fe20000000020 */
[----:B------:R-:W-:Y:S01]  /*6d60*/  F2FP.F16.E4M3.UNPACK_B R136, R157.H1 ;  /* 0x0000009dff88723e */ /* 0x000fe200030006ff */
        /* <DEDUP_REMOVED lines=8> */
[C---:B------:R-:W-:Y:S01]  /*6df0*/  FMUL R39, R76.reuse, R39 ;  /* 0x000000274c277220 */ /* 0x040fe20000400000 */
[--C-:B------:R-:W-:Y:S02]  /*6e00*/  HADD2.F32 R119, -RZ, R120.reuse.H0_H0 ;  /* 0x20000078ff777230 */ /* 0x100fe40000004100 */
[C---:B------:R-:W-:Y:S01]  /*6e10*/  FFMA R38, R81.reuse, R115, R38 ;  /* 0x0000007351267223 */ /* 0x040fe20000000026 */
[----:B------:R-:W-:Y:S01]  /*6e20*/  HADD2.F32 R120, -RZ, R120.H1_H1 ;  /* 0x30000078ff787230 */ /* 0x000fe20000004100 */
[----:B------:R1:W-:Y:S01]  /*6e30*/  STS.128 [R202+0x6010], R196 ;  /* 0x006010c4ca007388 */ /* 0x0003e20000000c00 */
        /* <DEDUP_REMOVED lines=26> */
[C---:B------:R-:W-:Y:S01]  /*6fe0*/  FFMA R45, R81.reuse, R126, R45 ;  /* 0x0000007e512d7223 */ /* 0x040fe2000000002d */
[C---:B------:R-:W-:Y:S01]  /*6ff0*/  FMUL R50, R76.reuse, R50 ;  /* 0x000000324c327220 */ /* 0x040fe20000400000 */
[C---:B------:R-:W-:Y:S01]  /*7000*/  FMUL R51, R76.reuse, R51 ;  /* 0x000000334c337220 */ /* 0x040fe20000400000 */
[--C-:B------:R-:W-:Y:S02]  /*7010*/  HADD2.F32 R131, -RZ, R132.reuse.H0_H0 ;  /* 0x20000084ff837230 */ /* 0x100fe40000004100 */
[C---:B------:R-:W-:Y:S01]  /*7020*/  FMUL R54, R76.reuse, R54 ;  /* 0x000000364c367220 */ /* 0x040fe20000400000 */
[C---:B------:R-:W-:Y:S01]  /*7030*/  FFMA R50, R81.reuse, R127, R50 ;  /* 0x0000007f51327223 */ /* 0x040fe20000000032 */
[----:B------:R-:W-:Y:S02]  /*7040*/  HADD2.F32 R132, -RZ, R132.H1_H1 ;  /* 0x30000084ff847230 */ /* 0x000fe40000004100 */
[C---:B------:R-:W-:Y:S01]  /*7050*/  FFMA R51, R81.reuse, R128, R51 ;  /* 0x0000008051337223 */ /* 0x040fe20000000033 */
[C---:B------:R-:W-:Y:S01]  /*7060*/  FMUL R55, R76.reuse, R55 ;  /* 0x000000374c377220 */ /* 0x040fe20000400000 */
[C---:B------:R-:W-:Y:S01]  /*7070*/  FFMA R48, R81.reuse, R129, R48 ;  /* 0x0000008151307223 */ /* 0x040fe20000000030 */
[C---:B------:R-:W-:Y:S01]  /*7080*/  FFMA R49, R81.reuse, R130, R49 ;  /* 0x0000008251317223 */ /* 0x040fe20000000031 */
[--C-:B------:R-:W-:Y:S02]  /*7090*/  HADD2.F32 R135, -RZ, R136.reuse.H0_H0 ;  /* 0x20000088ff877230 */ /* 0x100fe40000004100 */
[C---:B------:R-:W-:Y:S01]  /*70a0*/  FFMA R54, R81.reuse, R131, R54 ;  /* 0x0000008351367223 */ /* 0x040fe20000000036 */
[----:B------:R-:W-:Y:S01]  /*70b0*/  HADD2.F32 R136, -RZ, R136.H1_H1 ;  /* 0x30000088ff887230 */ /* 0x000fe20000004100 */
[----:B------:R-:W-:Y:S01]  /*70c0*/  F2FP.F16.E4M3.UNPACK_B R142, R159 ;  /* 0x0000009fff8e723e */ /* 0x000fe200020006ff */
[C---:B------:R-:W-:Y:S01]  /*70d0*/  FMUL R58, R76.reuse, R58 ;  /* 0x0000003a4c3a7220 */ /* 0x040fe20000400000 */
[C---:B------:R-:W-:Y:S01]  /*70e0*/  FFMA R55, R81.reuse, R132, R55 ;  /* 0x0000008451377223 */ /* 0x040fe20000000037 */
[C---:B------:R-:W-:Y:S01]  /*70f0*/  FMUL R59, R76.reuse, R59 ;  /* 0x0000003b4c3b7220 */ /* 0x040fe20000400000 */
[C---:B------:R-:W-:Y:S01]  /*7100*/  FFMA R52, R81.reuse, R133, R52 ;  /* 0x0000008551347223 */ /* 0x040fe20000000034 */
[----:B------:R-:W-:Y:S01]  /*7110*/  F2FP.F16.E4M3.UNPACK_B R80, R159.H1 ;  /* 0x0000009fff50723e */ /* 0x000fe200030006ff */
[C---:B------:R-:W-:Y:S01]  /*7120*/  FFMA R53, R81.reuse, R134, R53 ;  /* 0x0000008651357223 */ /* 0x040fe20000000035 */
[--C-:B------:R-:W-:Y:S02]  /*7130*/  HADD2.F32 R139, -RZ, R140.reuse.H0_H0 ;  /* 0x2000008cff8b7230 */ /* 0x100fe40000004100 */
[C---:B------:R-:W-:Y:S01]  /*7140*/  FFMA R58, R81.reuse, R135, R58 ;  /* 0x00000087513a7223 */ /* 0x040fe2000000003a */
[----:B------:R-:W-:Y:S02]  /*7150*/  HADD2.F32 R140, -RZ, R140.H1_H1 ;  /* 0x3000008cff8c7230 */ /* 0x000fe40000004100 */
[C---:B------:R-:W-:Y:S01]  /*7160*/  FMUL R62, R76.reuse, R62 ;  /* 0x0000003e4c3e7220 */ /* 0x040fe20000400000 */
[--C-:B------:R-:W-:Y:S02]  /*7170*/  HADD2.F32 R141, -RZ, R142.reuse.H0_H0 ;  /* 0x2000008eff8d7230 */ /* 0x100fe40000004100 */
[C---:B------:R-:W-:Y:S01]  /*7180*/  FFMA R59, R81.reuse, R136, R59 ;  /* 0x00000088513b7223 */ /* 0x040fe2000000003b */
[C---:B------:R-:W-:Y:S01]  /*7190*/  FMUL R63, R76.reuse, R63 ;  /* 0x0000003f4c3f7220 */ /* 0x040fe20000400000 */
[C---:B------:R-:W-:Y:S01]  /*71a0*/  FFMA R56, R81.reuse, R137, R56 ;  /* 0x0000008951387223 */ /* 0x040fe20000000038 */
[----:B------:R-:W-:Y:S02]  /*71b0*/  HADD2.F32 R142, -RZ, R142.H1_H1 ;  /* 0x3000008eff8e7230 */ /* 0x000fe40000004100 */
[C---:B------:R-:W-:Y:S01]  /*71c0*/  FFMA R57, R81.reuse, R138, R57 ;  /* 0x0000008a51397223 */ /* 0x040fe20000000039 */
[--C-:B------:R-:W-:Y:S02]  /*71d0*/  HADD2.F32 R83, -RZ, R80.reuse.H0_H0 ;  /* 0x20000050ff537230 */ /* 0x100fe40000004100 */
[C---:B------:R-:W-:Y:S01]  /*71e0*/  FFMA R62, R81.reuse, R139, R62 ;  /* 0x0000008b513e7223 */ /* 0x040fe2000000003e */
[----:B------:R-:W-:Y:S02]  /*71f0*/  HADD2.F32 R80, -RZ, R80.H1_H1 ;  /* 0x30000050ff507230 */ /* 0x000fe40000004100 */
[C---:B------:R-:W-:Y:S01]  /*7200*/  FMUL R66, R76.reuse, R66 ;  /* 0x000000424c427220 */ /* 0x040fe20000400000 */
[----:B------:R-:W-:Y:S01]  /*7210*/  FFMA R63, R81, R140, R63 ;  /* 0x0000008c513f7223 */ /* 0x000fe2000000003f */
[----:B------:R-:W-:Y:S01]  /*7220*/  FMUL R67, R76, R67 ;  /* 0x000000434c437220 */ /* 0x000fe20000400000 */
[----:B------:R-:W-:Y:S01]  /*7230*/  F2FP.SATFINITE.E4M3.F32.PACK_AB_MERGE_C R206, R47, R46, RZ ;  /* 0x0000002e2fce723e */ /* 0x000fe200048070ff */
[----:B------:R-:W-:Y:S01]  /*7240*/  FFMA R60, R81, R141, R60 ;  /* 0x0000008d513c7223 */ /* 0x000fe2000000003c */
[----:B------:R-:W-:Y:S01]  /*7250*/  F2FP.SATFINITE.E4M3.F32.PACK_AB_MERGE_C R207, R51, R50, RZ ;  /* 0x0000003233cf723e */ /* 0x000fe200048070ff */
[C---:B------:R-:W-:Y:S01]  /*7260*/  FFMA R61, R81.reuse, R142, R61 ;  /* 0x0000008e513d7223 */ /* 0x040fe2000000003d */
[C---:B------:R-:W-:Y:S01]  /*7270*/  FFMA R66, R81.reuse, R83, R66 ;  /* 0x0000005351427223 */ /* 0x040fe20000000042 */
[----:B------:R-:W-:Y:S01]  /*7280*/  FFMA R67, R81, R80, R67 ;  /* 0x0000005051437223 */ /* 0x000fe20000000043 */
[----:B------:R-:W-:Y:S02]  /*7290*/  F2FP.SATFINITE.E4M3.F32.PACK_AB_MERGE_C R206, R41, R40, R206 ;  /* 0x0000002829ce723e */ /* 0x000fe400048070ce */
[----:B------:R-:W-:Y:S02]  /*72a0*/  F2FP.SATFINITE.E4M3.F32.PACK_AB_MERGE_C R207, R45, R44, R207 ;  /* 0x0000002c2dcf723e */ /* 0x000fe400048070cf */
[----:B------:R-:W-:Y:S02]  /*72b0*/  F2FP.SATFINITE.E4M3.F32.PACK_AB_MERGE_C R208, R55, R54, RZ ;  /* 0x0000003637d0723e */ /* 0x000fe400048070ff */
[----:B------:R-:W-:Y:S01]  /*72c0*/  F2FP.SATFINITE.E4M3.F32.PACK_AB_MERGE_C R209, R59, R58, RZ ;  /* 0x0000003a3bd1723e */ /* 0x000fe200048070ff */
[----:B------:R1:W-:Y:S01]  /*72d0*/  STS.128 [R203+0x6020], R204 ;  /* 0x006020cccb007388 */ /* 0x0003e20000000c00 */
[----:B------:R-:W-:Y:S02]  /*72e0*/  F2FP.SATFINITE.E4M3.F32.PACK_AB_MERGE_C R210, R63, R62, RZ ;  /* 0x0000003e3fd2723e */ /* 0x000fe400048070ff */
[----:B------:R-:W-:Y:S02]  /*72f0*/  F2FP.SATFINITE.E4M3.F32.PACK_AB_MERGE_C R211, R67, R66, RZ ;  /* 0x0000004243d3723e */ /* 0x000fe400048070ff */
[----:B------:R-:W-:Y:S02]  /*7300*/  F2FP.SATFINITE.E4M3.F32.PACK_AB_MERGE_C R208, R49, R48, R208 ;  /* 0x0000003031d0723e */ /* 0x000fe400048070d0 */
[----:B------:R-:W-:Y:S02]  /*7310*/  F2FP.SATFINITE.E4M3.F32.PACK_AB_MERGE_C R209, R53, R52, R209 ;  /* 0x0000003435d1723e */ /* 0x000fe400048070d1 */
[----:B------:R-:W-:Y:S02]  /*7320*/  F2FP.SATFINITE.E4M3.F32.PACK_AB_MERGE_C R210, R57, R56, R210 ;  /* 0x0000003839d2723e */ /* 0x000fe400048070d2 */
[----:B------:R-:W-:Y:S05]  /*7330*/  F2FP.SATFINITE.E4M3.F32.PACK_AB_MERGE_C R211, R61, R60, R211 ;  /* 0x0000003c3dd3723e */ /* 0x000fea00048070d3 */
[----:B------:R1:W-:Y:S01]  /*7340*/  STS.128 [R201+0x6010], R208 ;  /* 0x006010d0c9007388 */ /* 0x0003e20000000c00 */
[----:B------:R-:W-:Y:S01]  /*7350*/  @!PT LDS RZ, [RZ] ;  /* 0x00000000fffff984 */ /* 0x000fe20000000800 */
[----:B------:R-:W-:Y:S01]  /*7360*/  @!PT LDS RZ, [RZ] ;  /* 0x00000000fffff984 */ /* 0x000fe20000000800 */
[----:B------:R-:W-:Y:S01]  /*7370*/  @!PT LDS RZ, [RZ] ;  /* 0x00000000fffff984 */ /* 0x000fe20000000800 */
[----:B------:R-:W-:Y:S01]  /*7380*/  @!PT LDS RZ, [RZ] ;  /* 0x00000000fffff984 */ /* 0x000fe20000000800 */
[----:B------:R2:W-:Y:S07]  /*7390*/  MEMBAR.ALL.CTA ;  /* 0x0000000000007992 */ /* 0x0005ee0000008000 */
[----:B--2---:R-:W2:Y:S02]  /*73a0*/  FENCE.VIEW.ASYNC.S ;  /* 0x00000000000073c6 */ /* 0x004ea40000000000 */
[----:B--2---:R-:W-:Y:S06]  /*73b0*/  BAR.SYNC.DEFER_BLOCKING 0x1, 0x80 ;  /* 0x0042000000007b1d */ /* 0x004fec0000010000 */
[----:B------:R-:W-:Y:S05]  /*73c0*/  @P0 BRA `(.L_x_114) ;  /* 0x0000000000180947 */ /* 0x000fea0003800000 */
[----:B------:R-:W-:Y:S02]  /*73d0*/  UIADD3 UR6, UP0, UPT, UR52, 0x680, URZ ;  /* 0x0000068034067890 */ /* 0x000fe4000ff1e0ff */
[----:B------:R-:W-:Y:S02]  /*73e0*/  UIADD3 UR40, UPT, UPT, UR49, 0x6200, UR5 ;  /* 0x0000620031287890 */ /* 0x000fe4000fffe005 */
[----:B------:R-:W-:Y:S01]  /*73f0*/  UIADD3.X UR7, UPT, UPT, URZ, UR53, URZ, UP0, !UPT ;  /* 0x00000035ff077290 */ /* 0x000fe200087fe4ff */
[----:B------:R-:W-:Y:S08]  /*7400*/  UMOV UR43, UR36 ;  /* 0x00000024002b7c82 */ /* 0x000ff00008000000 */
[----:B------:R2:W-:Y:S02]  /*7410*/  UTMASTG.3D [UR40], [UR6] ;  /* 0x00000028060073b5 */ /* 0x0005e40008010000 */
[----:B--2---:R0:W-:Y:S02]  /*7420*/  UTMACMDFLUSH ;  /* 0x00000000000079b7 */ /* 0x0041e40000000000 */
.L_x_114:
[----:B------:R-:W-:Y:S05]  /*7430*/  BSYNC.RECONVERGENT B0 ;  /* 0x0000000000007941 */ /* 0x000fea0003800200 */
.L_x_113:
[----:B------:R-:W-:Y:S01]  /*7440*/  UIADD3 UR40, UPT, UPT, UR54, 0x1, URZ ;  /* 0x0000000136287890 */ /* 0x000fe2000fffe0ff */
[----:B------:R-:W-:Y:S01]  /*7450*/  ISETP.NE.AND P1, PT, R194, RZ, PT ;  /* 0x000000ffc200720c */ /* 0x000fe20003f25270 */
[----:B------:R-:W-:Y:S01]  /*7460*/  BSSY.RECONVERGENT B0, `(.L_x_115) ;  /* 0x0000007000007945 */ /* 0x000fe20003800200 */
[----:B------:R-:W-:Y:S01]  /*7470*/  LEA R4, R176, UR49, 0x3 ;  /* 0x00000031b0047c11 */ /* 0x000fe2000f8e18ff */
[----:B------:R-:W-:Y:S04]  /*7480*/  UISETP.NE.AND UP0, UPT, UR40, 0x2, UPT ;  /* 0x000000022800788c */ /* 0x000fe8000bf05270 */
[----:B------:R-:W-:Y:S06]  /*7490*/  USEL UR40, UR40, URZ, UP0 ;  /* 0x000000ff28287287 */ /* 0x000fec0008000000 */
[----:B------:R-:W-:Y:S01]  /*74a0*/  @P1 SHF.L.U32 R3, R175, 0x1f, RZ ;  /* 0x0000001faf031819 */ /* 0x000fe200000006ff */
[----:B------:R-:W-:Y:S05]  /*74b0*/  @P0 BRA `(.L_x_116) ;  /* 0x0000000000040947 */ /* 0x000fea0003800000 */
[----:B------:R-:W-:Y:S04]  /*74c0*/  DEPBAR.LE SB0, 0x1 ;  /* 0x000080400000791a */ /* 0x000fe80000000000 */
.L_x_116:
[----:B------:R-:W-:Y:S05]  /*74d0*/  BSYNC.RECONVERGENT B0 ;  /* 0x0000000000007941 */ /* 0x000fea0003800200 */
.L_x_115:
[----:B------:R-:W-:Y:S06]  /*74e0*/  BAR.SYNC.DEFER_BLOCKING 0x1, 0x80 ;  /* 0x0042000000007b1d */ /* 0x000fec0000010000 */
[----:B------:R-:W2:Y:S01]  /*74f0*/  @P1 SYNCS.PHASECHK.TRANS64.TRYWAIT P0, [R4+URZ+0x60], R3 ;  /* 0x00006003040015a7 */ /* 0x000ea200080011ff */
[----:B------:R-:W-:Y:S01]  /*7500*/  BSSY B1, `(.L_x_117) ;  /* 0x0000023000017945 */ /* 0x000fe20003800000 */
[----:B--2---:R-:W-:Y:S03]  /*7510*/  @P1 SEL R192, RZ, 0x1, !P0 ;  /* 0x00000001ffc01807 */ /* 0x004fe60004000000 */
[----:B------:R-:W-:Y:S05]  /*7520*/  @!P1 BRA `(.L_x_118) ;  /* 0x0000000000809947 */ /* 0x000fea0003800000 */
[----:B------:R-:W-:Y:S01]  /*7530*/  ISETP.NE.AND P1, PT, R193, RZ, PT ;  /* 0x000000ffc100720c */ /* 0x000fe20003f25270 */
[----:B------:R-:W-:Y:S01]  /*7540*/  BSSY B0, `(.L_x_119) ;  /* 0x000000a000007945 */ /* 0x000fe20003800000 */
[----:B------:R-:W-:Y:S11]  /*7550*/  ISETP.NE.AND P0, PT, R192, RZ, PT ;  /* 0x000000ffc000720c */ /* 0x000ff60003f05270 */
[----:B------:R-:W-:Y:S04]  /*7560*/  @P1 IMAD R0, R176, 0x2000, R181 ;  /* 0x00002000b0001824 */ /* 0x000fe800078e02b5 */
[C---:B------:R-:W-:Y:S01]  /*7570*/  @P1 IMAD.IADD R8, R0.reuse, 0x1, R195 ;  /* 0x0000000100081824 */ /* 0x040fe200078e02c3 */
[----:B------:R-:W-:Y:S03]  /*7580*/  @P1 IADD3 R6, PT, PT, R0, R200, RZ ;  /* 0x000000c800061210 */ /* 0x000fe60007ffe0ff */
[----:B------:R-:W-:Y:S01]  /*7590*/  @P1 IMAD.IADD R5, R187, 0x1, R8 ;  /* 0x00000001bb051824 */ /* 0x000fe200078e0208 */
[----:B------:R-:W-:Y:S06]  /*75a0*/  @P0 BRA `(.L_x_120) ;  /* 0x00000000000c0947 */ /* 0x000fec0003800000 */
[----:B------:R-:W-:Y:S04]  /*75b0*/  SHF.L.U32 R3, R175, 0x1f, RZ ;  /* 0x0000001faf037819 */ /* 0x000fe800000006ff */
[----:B------:R-:W2:Y:S02]  /*75c0*/  SYNCS.PHASECHK.TRANS64.TRYWAIT P0, [R4+URZ+0x60], R3 ;  /* 0x00006003040075a7 */ /* 0x000ea400080011ff */
[----:B--2---:R-:W-:Y:S05]  /*75d0*/  @!P0 BRA `(.L_x_121) ;  /* 0x0000003400f08947 */ /* 0x004fea0003800000 */
.L_x_120:
[----:B------:R-:W-:Y:S05]  /*75e0*/  BSYNC B0 ;  /* 0x0000000000007941 */ /* 0x000fea0003800000 */
.L_x_119:
[----:B------:R-:W-:Y:S01]  /*75f0*/  ISETP.NE.AND P0, PT, R193, RZ, PT ;  /* 0x000000ffc100720c */ /* 0x000fe20003f05270 */
[----:B--2---:R-:W-:Y:S02]  /*7600*/  VIADD R4, R4, 0x78 ;  /* 0x0000007804047836 */ /* 0x004fe40000000000 */
        /* <DEDUP_REMOVED lines=14> */
[----:B------:R-:W-:Y:S02]  /*76f0*/  SEL R176, R176, RZ, P0 ;  /* 0x000000ffb0b07207 */ /* 0x000fe40000000000 */
[----:B--2---:R-:W-:Y:S04]  /*7700*/  SEL R0, RZ, 0x1, P0 ;  /* 0x00000001ff007807 */ /* 0x004fe80000000000 */
[----:B------:R-:W-:Y:S01]  /*7710*/  LOP3.LUT R175, R175, R0, RZ, 0x3c, !PT ;  /* 0x00000000afaf7212 */ /* 0x000fe200078e3cff */
[----:B-----5:R4:W-:Y:S06]  /*7720*/  SYNCS.ARRIVE.TRANS64.RED.A1T0 RZ, [R3+URZ], RZ ;  /* 0x000000ff03ff79a7 */ /* 0x0209ec00081004ff */
.L_x_118:
[----:B------:R-:W-:Y:S05]  /*7730*/  BSYNC B1 ;  /* 0x0000000000017941 */ /* 0x000fea0003800000 */
.L_x_117:
[----:B----4-:R-:W-:Y:S05]  /*7740*/  VIADD R3, R78, 0x40 ;  /* 0x000000404e037836 */ /* 0x010fea0000000000 */
[----:B------:R-:W-:Y:S04]  /*7750*/  SHF.R.U32.HI R3, RZ, 0x15, R3 ;  /* 0x00000015ff037819 */ /* 0x000fe80000011603 */
[----:B------:R-:W-:Y:S11]  /*7760*/  LOP3.LUT P0, RZ, R3, 0x3, R168, 0x48, !PT ;  /* 0x0000000303ff7812 */ /* 0x000ff600078048a8 */
[----:B------:R-:W-:Y:S02]  /*7770*/  @!UPT UIADD3 URZ, UPT, UPT, URZ, URZ, URZ ;  /* 0x000000fffffff290 */ /* 0x000fe4000fffe0ff */
[----:B------:R-:W-:Y:S05]  /*7780*/  @!P0 BRA `(.L_x_122) ;  /* 0x0000000000408947 */ /* 0x000fea0003800000 */
[----:B------:R-:W2:Y:S01]  /*7790*/  LDCU.64 UR8, c[0x4][0x78] ;  /* 0x01000f00ff0877ac */ /* 0x000ea20008000a00 */
[----:B------:R-:W-:Y:S01]  /*77a0*/  MOV R15, 0x0 ;  /* 0x00000000000f7802 */ /* 0x000fe20000000f00 */
[----:B------:R-:W-:Y:S02]  /*77b0*/  HFMA2 R12, -RZ, RZ, 0, 5.9604644775390625e-08 ;  /* 0x00000001ff0c7431 */ /* 0x000fe400000001ff */
[----:B------:R-:W-:Y:S02]  /*77c0*/  IMAD.MOV.U32 R8, RZ, RZ, 0x192 ;  /* 0x00000192ff087424 */ /* 0x000fe400078e00ff */
[----:B------:R-:W-:Y:S01]  /*77d0*/  IMAD.MOV.U32 R13, RZ, RZ, RZ ;  /* 0x000000ffff0d7224 */ /* 0x000fe200078e00ff */
[----:B------:R-:W4:Y:S01]  /*77e0*/  LDCU.64 UR6, c[0x4][0x80] ;  /* 0x01001000ff0677ac */ /* 0x000f220008000a00 */
[----:B------:R-:W1:Y:S01]  /*77f0*/  LDC.64 R14, c[0x4][R15] ;  /* 0x010000000f0e7b82 */ /* 0x000e620000000a00 */
[----:B------:R-:W5:Y:S01]  /*7800*/  LDCU.64 UR4, c[0x4][0x18] ;  /* 0x01000300ff0477ac */ /* 0x000f620008000a00 */
[----:B--2---:R-:W-:Y:S01]  /*7810*/  MOV R5, UR9 ;  /* 0x0000000900057c02 */ /* 0x004fe20008000f00 */
[----:B------:R-:W-:Y:S01]  /*7820*/  IMAD.U32 R4, RZ, RZ, UR8 ;  /* 0x00000008ff047e24 */ /* 0x000fe2000f8e00ff */
[----:B----4-:R-:W-:Y:S01]  /*7830*/  MOV R7, UR7 ;  /* 0x0000000700077c02 */ /* 0x010fe20008000f00 */
[----:B------:R-:W-:Y:S01]  /*7840*/  IMAD.U32 R6, RZ, RZ, UR6 ;  /* 0x00000006ff067e24 */ /* 0x000fe2000f8e00ff */
[----:B-----5:R-:W-:Y:S01]  /*7850*/  MOV R11, UR5 ;  /* 0x00000005000b7c02 */ /* 0x020fe20008000f00 */
[----:B------:R-:W-:Y:S02]  /*7860*/  IMAD.U32 R10, RZ, RZ, UR4 ;  /* 0x00000004ff0a7e24 */ /* 0x000fe4000f8e00ff */
[----:B------:R-:W-:Y:S07]  /*7870*/  LEPC R20, `(.L_x_122) ;  /* 0x000000001014794e */ /* 0x000fee0000000000 */
[----:B-1-3--:R-:W-:Y:S05]  /*7880*/  CALL.ABS.NOINC R14 ;  /* 0x000000000e007343 */ /* 0x00afea0003c00000 */
.L_x_122:
[----:B------:R-:W-:Y:S01]  /*7890*/  ISETP.NE.AND P0, PT, R183, RZ, PT ;  /* 0x000000ffb700720c */ /* 0x000fe20003f05270 */
[----:B------:R-:W-:Y:S05]  /*78a0*/  WARPSYNC.ALL ;  /* 0x0000000000007948 */ /* 0x000fea0003800000 */
[-C--:B---3--:R-:W-:Y:S01]  /*78b0*/  F2FP.F16.E4M3.UNPACK_B R4, R145.reuse.H1 ;  /* 0x00000091ff04723e */ /* 0x088fe200030006ff */
[----:B------:R-:W-:Y:S01]  /*78c0*/  USHF.L.U32 UR8, UR40, 0xd, URZ ;  /* 0x0000000d28087899 */ /* 0x000fe200080006ff */
[----:B------:R-:W-:Y:S01]  /*78d0*/  F2FP.F16.E4M3.UNPACK_B R5, R145 ;  /* 0x00000091ff05723e */ /* 0x000fe200020006ff */
[----:B------:R-:W-:Y:S01]  /*78e0*/  BSSY.RECONVERGENT B0, `(.L_x_123) ;  /* 0x0000119000007945 */ /* 0x000fe20003800200 */
[----:B------:R-:W-:Y:S01]  /*78f0*/  R2UR UR4, R78 ;  /* 0x000000004e0472ca */ /* 0x000fe200000e0000 */
[--C-:B------:R-:W-:Y:S01]  /*7900*/  HADD2.F32 R86, -RZ, R4.reuse.H1_H1 ;  /* 0x30000004ff567230 */ /* 0x100fe20000004100 */
[----:B------:R-:W-:Y:S01]  /*7910*/  F2FP.F16.E4M3.UNPACK_B R0, R144.H1 ;  /* 0x00000090ff00723e */ /* 0x000fe200030006ff */
[----:B------:R-:W-:Y:S01]  /*7920*/  HADD2.F32 R87, -RZ, R4.H0_H0 ;  /* 0x20000004ff577230 */ /* 0x000fe20000004100 */
[----:B------:R-:W-:Y:S01]  /*7930*/  F2FP.F16.E4M3.UNPACK_B R4, R146.H1 ;  /* 0x00000092ff04723e */ /* 0x000fe200030006ff */
[--C-:B------:R-:W-:Y:S01]  /*7940*/  HADD2.F32 R85, -RZ, R5.reuse.H0_H0 ;  /* 0x20000005ff557230 */ /* 0x100fe20000004100 */
[----:B-1----:R-:W-:Y:S01]  /*7950*/  F2FP.F16.E4M3.UNPACK_B R123, R154.H1 ;  /* 0x0000009aff7b723e */ /* 0x002fe200030006ff */
[--C-:B------:R-:W-:Y:S01]  /*7960*/  HADD2.F32 R83, -RZ, R0.reuse.H0_H0 ;  /* 0x20000000ff537230 */ /* 0x100fe20000004100 */
[----:B------:R-:W-:Y:S01]  /*7970*/  F2FP.F16.E4M3.UNPACK_B R127, R155.H1 ;  /* 0x0000009bff7f723e */ /* 0x000fe200030006ff */
[----:B------:R-:W-:Y:S01]  /*7980*/  HADD2.F32 R82, -RZ, R0.H1_H1 ;  /* 0x30000000ff527230 */ /* 0x000fe20000004100 */
[----:B------:R-:W-:Y:S01]  /*7990*/  F2FP.F16.E4M3.UNPACK_B R0, R146 ;  /* 0x00000092ff00723e */ /* 0x000fe200020006ff */
[--C-:B------:R-:W-:Y:S01]  /*79a0*/  HADD2.F32 R89, -RZ, R4.reuse.H0_H0 ;  /* 0x20000004ff597230 */ /* 0x100fe20000004100 */
[----:B------:R-:W-:Y:S01]  /*79b0*/  F2FP.F16.E4M3.UNPACK_B R129, R156 ;  /* 0x0000009cff81723e */ /* 0x000fe200020006ff */
[----:B------:R-:W-:Y:S01]  /*79c0*/  HADD2.F32 R92, -RZ, R4.H1_H1 ;  /* 0x30000004ff5c7230 */ /* 0x000fe20000004100 */
[----:B------:R-:W-:Y:S01]  /*79d0*/  F2FP.F16.E4M3.UNPACK_B R4, R148 ;  /* 0x00000094ff04723e */ /* 0x000fe200020006ff */
[--C-:B------:R-:W-:Y:S01]  /*79e0*/  HADD2.F32 R88, -RZ, R0.reuse.H0_H0 ;  /* 0x20000000ff587230 */ /* 0x100fe20000004100 */
[----:B------:R-:W-:Y:S01]  /*79f0*/  F2FP.F16.E4M3.UNPACK_B R133, R157 ;  /* 0x0000009dff85723e */ /* 0x000fe200020006ff */
[----:B------:R-:W-:Y:S01]  /*7a00*/  HADD2.F32 R90, -RZ, R0.H1_H1 ;  /* 0x30000000ff5a7230 */ /* 0x000fe20000004100 */
[-C--:B------:R-:W-:Y:S01]  /*7a10*/  F2FP.F16.E4M3.UNPACK_B R0, R147.reuse.H1 ;  /* 0x00000093ff00723e */ /* 0x080fe200030006ff */
[----:B------:R-:W-:Y:S01]  /*7a20*/  HADD2.F32 R84, -RZ, R5.H1_H1 ;  /* 0x30000005ff547230 */ /* 0x000fe20000004100 */
[----:B------:R-:W-:Y:S01]  /*7a30*/  F2FP.F16.E4M3.UNPACK_B R5, R147 ;  /* 0x00000093ff05723e */ /* 0x000fe200020006ff */
[--C-:B------:R-:W-:Y:S01]  /*7a40*/  HADD2.F32 R95, -RZ, R4.reuse.H0_H0 ;  /* 0x20000004ff5f7230 */ /* 0x100fe20000004100 */
[----:B------:R-:W-:Y:S01]  /*7a50*/  F2FP.F16.E4M3.UNPACK_B R80, R144 ;  /* 0x00000090ff50723e */ /* 0x000fe200020006ff */
[----:B------:R-:W-:Y:S01]  /*7a60*/  HADD2.F32 R98, -RZ, R4.H1_H1 ;  /* 0x30000004ff627230 */ /* 0x000fe20000004100 */
[-C--:B------:R-:W-:Y:S01]  /*7a70*/  F2FP.F16.E4M3.UNPACK_B R4, R149.reuse.H1 ;  /* 0x00000095ff04723e */ /* 0x080fe200030006ff */
[--C-:B------:R-:W-:Y:S01]  /*7a80*/  HADD2.F32 R93, -RZ, R0.reuse.H0_H0 ;  /* 0x20000000ff5d7230 */ /* 0x100fe20000004100 */
[----:B------:R-:W-:Y:S01]  /*7a90*/  F2FP.F16.E4M3.UNPACK_B R137, R158 ;  /* 0x0000009eff89723e */ /* 0x000fe200020006ff */
[----:B------:R-:W-:Y:S01]  /*7aa0*/  HADD2.F32 R96, -RZ, R0.H1_H1 ;  /* 0x30000000ff607230 */ /* 0x000fe20000004100 */
[----:B------:R-:W-:Y:S01]  /*7ab0*/  F2FP.F16.E4M3.UNPACK_B R0, R148.H1 ;  /* 0x00000094ff00723e */ /* 0x000fe200030006ff */
[--C-:B------:R-:W-:Y:S01]  /*7ac0*/  HADD2.F32 R91, -RZ, R5.reuse.H0_H0 ;  /* 0x20000005ff5b7230 */ /* 0x100fe20000004100 */
[----:B------:R-:W-:Y:S01]  /*7ad0*/  F2FP.F16.E4M3.UNPACK_B R139, R158.H1 ;  /* 0x0000009eff8b723e */ /* 0x000fe200030006ff */
[----:B------:R-:W-:Y:S01]  /*7ae0*/  HADD2.F32 R94, -RZ, R5.H1_H1 ;  /* 0x30000005ff5e7230 */ /* 0x000fe20000004100 */
[----:B------:R-:W-:Y:S01]  /*7af0*/  F2FP.F16.E4M3.UNPACK_B R5, R149 ;  /* 0x00000095ff05723e */ /* 0x000fe200020006ff */
[--C-:B------:R-:W-:Y:S02]  /*7b00*/  HADD2.F32 R101, -RZ, R4.reuse.H0_H0 ;  /* 0x20000004ff657230 */ /* 0x100fe40000004100 */
[----:B------:R-:W-:Y:S01]  /*7b10*/  HADD2.F32 R104, -RZ, R4.H1_H1 ;  /* 0x30000004ff687230 */ /* 0x000fe20000004100 */
[-C--:B------:R-:W-:Y:S01]  /*7b20*/  F2FP.F16.E4M3.UNPACK_B R4, R150.reuse.H1 ;  /* 0x00000096ff04723e */ /* 0x080fe200030006ff */
[--C-:B------:R-:W-:Y:S02]  /*7b30*/  HADD2.F32 R97, -RZ, R0.reuse.H0_H0 ;  /* 0x20000000ff617230 */ /* 0x100fe40000004100 */
[----:B------:R-:W-:Y:S01]  /*7b40*/  HADD2.F32 R100, -RZ, R0.H1_H1 ;  /* 0x30000000ff647230 */ /* 0x000fe20000004100 */
[----:B------:R-:W-:Y:S01]  /*7b50*/  F2FP.F16.E4M3.UNPACK_B R0, R150 ;  /* 0x00000096ff00723e */ /* 0x000fe200020006ff */
[--C-:B------:R-:W-:Y:S02]  /*7b60*/  HADD2.F32 R99, -RZ, R5.reuse.H0_H0 ;  /* 0x20000005ff637230 */ /* 0x100fe40000004100 */
[----:B------:R-:W-:Y:S01]  /*7b70*/  HADD2.F32 R102, -RZ, R5.H1_H1 ;  /* 0x30000005ff667230 */ /* 0x000fe20000004100 */
[-C--:B------:R-:W-:Y:S01]  /*7b80*/  F2FP.F16.E4M3.UNPACK_B R5, R151.reuse ;  /* 0x00000097ff05723e */ /* 0x080fe200020006ff */
[--C-:B------:R-:W-:Y:S02]  /*7b90*/  HADD2.F32 R105, -RZ, R4.reuse.H0_H0 ;  /* 0x20000004ff697230 */ /* 0x100fe40000004100 */
[----:B------:R-:W-:Y:S01]  /*7ba0*/  HADD2.F32 R108, -RZ, R4.H1_H1 ;  /* 0x30000004ff6c7230 */ /* 0x000fe20000004100 */
[-C--:B------:R-:W-:Y:S01]  /*7bb0*/  F2FP.F16.E4M3.UNPACK_B R4, R152.reuse ;  /* 0x00000098ff04723e */ /* 0x080fe200020006ff */
[--C-:B------:R-:W-:Y:S02]  /*7bc0*/  HADD2.F32 R103, -RZ, R0.reuse.H0_H0 ;  /* 0x20000000ff677230 */ /* 0x100fe40000004100 */
[----:B------:R-:W-:Y:S01]  /*7bd0*/  HADD2.F32 R106, -RZ, R0.H1_H1 ;  /* 0x30000000ff6a7230 */ /* 0x000fe20000004100 */
[----:B------:R-:W-:Y:S01]  /*7be0*/  F2FP.F16.E4M3.UNPACK_B R0, R151.H1 ;  /* 0x00000097ff00723e */ /* 0x000fe200030006ff */
        /* <DEDUP_REMOVED lines=8> */
[----:B------:R-:W-:Y:S01]  /*7c70*/  F2FP.F16.E4M3.UNPACK_B R0, R152.H1 ;  /* 0x00000098ff00723e */ /* 0x000fe200030006ff */
[--C-:B------:R-:W-:Y:S02]  /*7c80*/  HADD2.F32 R115, -RZ, R5.reuse.H0_H0 ;  /* 0x20000005ff737230 */ /* 0x100fe40000004100 */
[----:B------:R-:W-:Y:S02]  /*7c90*/  HADD2.F32 R118, -RZ, R5.H1_H1 ;  /* 0x30000005ff767230 */ /* 0x000fe40000004100 */
[--C-:B------:R-:W-:Y:S02]  /*7ca0*/  HADD2.F32 R117, -RZ, R4.reuse.H0_H0 ;  /* 0x20000004ff757230 */ /* 0x100fe40000004100 */
[----:B------:R-:W-:Y:S02]  /*7cb0*/  HADD2.F32 R120, -RZ, R4.H1_H1 ;  /* 0x30000004ff787230 */ /* 0x000fe40000004100 */
[--C-:B------:R-:W-:Y:S01]  /*7cc0*/  HADD2.F32 R113, -RZ, R0.reuse.H0_H0 ;  /* 0x20000000ff717230 */ /* 0x100fe20000004100 */
[----:B------:R-:W1:Y:S01]  /*7cd0*/  LDTM.x64 R4, tmem[UR4+0x40] ;  /* 0x00004004000479ee */ /* 0x000e620008340000 */
[----:B------:R-:W-:Y:S01]  /*7ce0*/  HADD2.F32 R116, -RZ, R0.H1_H1 ;  /* 0x30000000ff747230 */ /* 0x000fe20000004100 */
[----:B------:R-:W-:Y:S01]  /*7cf0*/  F2FP.F16.E4M3.UNPACK_B R0, R154 ;  /* 0x0000009aff00723e */ /* 0x000fe200020006ff */
[--C-:B------:R-:W-:Y:S02]  /*7d00*/  HADD2.F32 R121, -RZ, R123.reuse.H0_H0 ;  /* 0x2000007bff797230 */ /* 0x100fe40000004100 */
[----:B------:R-:W-:Y:S02]  /*7d10*/  HADD2.F32 R124, -RZ, R123.H1_H1 ;  /* 0x3000007bff7c7230 */ /* 0x000fe40000004100 */
[--C-:B------:R-:W-:Y:S02]  /*7d20*/  HADD2.F32 R119, -RZ, R0.reuse.H0_H0 ;  /* 0x20000000ff777230 */ /* 0x100fe40000004100 */
[----:B------:R-:W-:Y:S01]  /*7d30*/  HADD2.F32 R122, -RZ, R0.H1_H1 ;  /* 0x30000000ff7a7230 */ /* 0x000fe20000004100 */
[----:B------:R-:W-:Y:S01]  /*7d40*/  F2FP.F16.E4M3.UNPACK_B R0, R155 ;  /* 0x0000009bff00723e */ /* 0x000fe200020006ff */
[--C-:B------:R-:W-:Y:S02]  /*7d50*/  HADD2.F32 R125, -RZ, R127.reuse.H0_H0 ;  /* 0x2000007fff7d7230 */ /* 0x100fe40000004100 */
[----:B------:R-:W-:Y:S02]  /*7d60*/  HADD2.F32 R128, -RZ, R127.H1_H1 ;  /* 0x3000007fff807230 */ /* 0x000fe40000004100 */
[--C-:B------:R-:W-:Y:S02]  /*7d70*/  HADD2.F32 R123, -RZ, R0.reuse.H0_H0 ;  /* 0x20000000ff7b7230 */ /* 0x100fe40000004100 */
[----:B------:R-:W-:Y:S01]  /*7d80*/  HADD2.F32 R126, -RZ, R0.H1_H1 ;  /* 0x30000000ff7e7230 */ /* 0x000fe20000004100 */
[----:B------:R-:W-:Y:S01]  /*7d90*/  F2FP.F16.E4M3.UNPACK_B R0, R156.H1 ;  /* 0x0000009cff00723e */ /* 0x000fe200030006ff */
[--C-:B------:R-:W-:Y:S02]  /*7da0*/  HADD2.F32 R127, -RZ, R129.reuse.H0_H0 ;  /* 0x20000081ff7f7230 */ /* 0x100fe40000004100 */
[----:B------:R-:W-:Y:S02]  /*7db0*/  HADD2.F32 R130, -RZ, R129.H1_H1 ;  /* 0x30000081ff827230 */ /* 0x000fe40000004100 */
[--C-:B------:R-:W-:Y:S02]  /*7dc0*/  HADD2.F32 R129, -RZ, R0.reuse.H0_H0 ;  /* 0x20000000ff817230 */ /* 0x100fe40000004100 */
[C---:B-1----:R-:W-:Y:S01]  /*7dd0*/  FMUL R6, R76.reuse, R6 ;  /* 0x000000064c067220 */ /* 0x042fe20000400000 */
[----:B------:R-:W-:Y:S01]  /*7de0*/  HADD2.F32 R132, -RZ, R0.H1_H1 ;  /* 0x30000000ff847230 */ /* 0x000fe20000004100 */
[----:B------:R-:W-:Y:S01]  /*7df0*/  F2FP.F16.E4M3.UNPACK_B R0, R157.H1 ;  /* 0x0000009dff00723e */ /* 0x000fe200030006ff */
[--C-:B------:R-:W-:Y:S02]  /*7e00*/  HADD2.F32 R131, -RZ, R133.reuse.H0_H0 ;  /* 0x20000085ff837230 */ /* 0x100fe40000004100 */
[C---:B------:R-:W-:Y:S01]  /*7e10*/  FMUL R7, R76.reuse, R7 ;  /* 0x000000074c077220 */ /* 0x040fe20000400000 */
[----:B------:R-:W-:Y:S02]  /*7e20*/  HADD2.F32 R134, -RZ, R133.H1_H1 ;  /* 0x30000085ff867230 */ /* 0x000fe40000004100 */
[C---:B------:R-:W-:Y:S01]  /*7e30*/  FMUL R10, R76.reuse, R10 ;  /* 0x0000000a4c0a7220 */ /* 0x040fe20000400000 */
[----:B------:R-:W-:Y:S02]  /*7e40*/  HADD2.F32 R3, -RZ, R80.H0_H0 ;  /* 0x20000050ff037230 */ /* 0x000fe40000004100 */
[C---:B------:R-:W-:Y:S01]  /*7e50*/  FMUL R11, R76.reuse, R11 ;  /* 0x0000000b4c0b7220 */ /* 0x040fe20000400000 */
[--C-:B------:R-:W-:Y:S02]  /*7e60*/  HADD2.F32 R133, -RZ, R0.reuse.H0_H0 ;  /* 0x20000000ff857230 */ /* 0x100fe40000004100 */
[----:B------:R-:W-:Y:S02]  /*7e70*/  HADD2.F32 R136, -RZ, R0.H1_H1 ;  /* 0x30000000ff887230 */ /* 0x000fe40000004100 */
[C---:B------:R-:W-:Y:S01]  /*7e80*/  FMUL R0, R76.reuse, R4 ;  /* 0x000000044c007220 */ /* 0x040fe20000400000 */
[----:B------:R-:W-:Y:S02]  /*7e90*/  HADD2.F32 R80, -RZ, R80.H1_H1 ;  /* 0x30000050ff507230 */ /* 0x000fe40000004100 */
[C---:B------:R-:W-:Y:S01]  /*7ea0*/  FMUL R4, R76.reuse, R8 ;  /* 0x000000084c047220 */ /* 0x040fe20000400000 */
[--C-:B------:R-:W-:Y:S02]  /*7eb0*/  HADD2.F32 R135, -RZ, R137.reuse.H0_H0 ;  /* 0x20000089ff877230 */ /* 0x100fe40000004100 */
[C---:B------:R-:W-:Y:S01]  /*7ec0*/  FFMA R0, R81.reuse, R3, R0 ;  /* 0x0000000351007223 */ /* 0x040fe20000000000 */
[C---:B------:R-:W-:Y:S01]  /*7ed0*/  FMUL R3, R76.reuse, R5 ;  /* 0x000000054c037220 */ /* 0x040fe20000400000 */
[C---:B------:R-:W-:Y:S01]  /*7ee0*/  FMUL R5, R76.reuse, R9 ;  /* 0x000000094c057220 */ /* 0x040fe20000400000 */
[----:B------:R-:W-:Y:S01]  /*7ef0*/  HADD2.F32 R138, -RZ, R137.H1_H1 ;  /* 0x30000089ff8a7230 */ /* 0x000fe20000004100 */
[----:B------:R-:W-:Y:S01]  /*7f00*/  F2FP.F16.E4M3.UNPACK_B R8, R159 ;  /* 0x0000009fff08723e */ /* 0x000fe200020006ff */
[C---:B------:R-:W-:Y:S01]  /*7f10*/  FFMA R3, R81.reuse, R80, R3 ;  /* 0x0000005051037223 */ /* 0x040fe20000000003 */
[C---:B------:R-:W-:Y:S01]  /*7f20*/  FFMA R6, R81.reuse, R83, R6 ;  /* 0x0000005351067223 */ /* 0x040fe20000000006 */
[C---:B------:R-:W-:Y:S01]  /*7f30*/  FFMA R7, R81.reuse, R82, R7 ;  /* 0x0000005251077223 */ /* 0x040fe20000000007 */
        /* <DEDUP_REMOVED lines=10> */
[----:B------:R-:W-:Y:S01]  /*7fe0*/  F2FP.SATFINITE.E4M3.F32.PACK_AB_MERGE_C R86, R11, R10, RZ ;  /* 0x0000000a0b56723e */ /* 0x000fe200048070ff */
[C---:B------:R-:W-:Y:S01]  /*7ff0*/  FFMA R6, R81.reuse, R88, R6 ;  /* 0x0000005851067223 */ /* 0x040fe20000000006 */
[C---:B------:R-:W-:Y:S01]  /*8000*/  FFMA R7, R81.reuse, R90, R7 ;  /* 0x0000005a51077223 */ /* 0x040fe20000000007 */
[C---:B------:R-:W-:Y:S01]  /*8010*/  FMUL R10, R76.reuse, R16 ;  /* 0x000000104c0a7220 */ /* 0x040fe20000400000 */
[C---:B------:R-:W-:Y:S01]  /*8020*/  FMUL R11, R76.reuse, R17 ;  /* 0x000000114c0b7220 */ /* 0x040fe20000400000 */
[--C-:B------:R-:W-:Y:S02]  /*8030*/  HADD2.F32 R85, -RZ, R9.reuse.H0_H0 ;  /* 0x20000009ff557230 */ /* 0x100fe40000004100 */
[C---:B------:R-:W-:Y:S01]  /*8040*/  FMUL R8, R76.reuse, R14 ;  /* 0x0000000e4c087220 */ /* 0x040fe20000400000 */
[----:B------:R-:W-:Y:S02]  /*8050*/  HADD2.F32 R82, -RZ, R9.H1_H1 ;  /* 0x30000009ff527230 */ /* 0x000fe40000004100 */
[C---:B------:R-:W-:Y:S01]  /*8060*/  FMUL R14, R76.reuse, R20 ;  /* 0x000000144c0e7220 */ /* 0x040fe20000400000 */
[C---:B------:R-:W-:Y:S01]  /*8070*/  FMUL R20, R76.reuse, R26 ;  /* 0x0000001a4c147220 */ /* 0x040fe20000400000 */
[C---:B------:R-:W-:Y:S01]  /*8080*/  FFMA R8, R81.reuse, R89, R8 ;  /* 0x0000005951087223 */ /* 0x040fe20000000008 */
[C---:B------:R-:W-:Y:S01]  /*8090*/  FMUL R26, R76.reuse, R32 ;  /* 0x000000204c1a7220 */ /* 0x040fe20000400000 */
[C---:B------:R-:W-:Y:S01]  /*80a0*/  FMUL R9, R76.reuse, R15 ;  /* 0x0000000f4c097220 */ /* 0x040fe20000400000 */
[C---:B------:R-:W-:Y:S01]  /*80b0*/  FMUL R15, R76.reuse, R21 ;  /* 0x000000154c0f7220 */ /* 0x040fe20000400000 */
[C---:B------:R-:W-:Y:S01]  /*80c0*/  FMUL R12, R76.reuse, R18 ;  /* 0x000000124c0c7220 */ /* 0x040fe20000400000 */
[C---:B------:R-:W-:Y:S01]  /*80d0*/  FMUL R18, R76.reuse, R24 ;  /* 0x000000184c127220 */ /* 0x040fe20000400000 */
[C---:B------:R-:W-:Y:S01]  /*80e0*/  FFMA R9, R81.reuse, R92, R9 ;  /* 0x0000005c51097223 */ /* 0x040fe20000000009 */
[C---:B------:R-:W-:Y:S01]  /*80f0*/  FFMA R10, R81.reuse, R91, R10 ;  /* 0x0000005b510a7223 */ /* 0x040fe2000000000a */
[C---:B------:R-:W-:Y:S01]  /*8100*/  FFMA R11, R81.reuse, R94, R11 ;  /* 0x0000005e510b7223 */ /* 0x040fe2000000000b */
[----:B------:R-:W-:Y:S01]  /*8110*/  FFMA R12, R81, R93, R12 ;  /* 0x0000005d510c7223 */ /* 0x000fe2000000000c */
[C---:B------:R-:W-:Y:S01]  /*8120*/  FMUL R13, R76.reuse, R19 ;  /* 0x000000134c0d7220 */ /* 0x040fe20000400000 */
[----:B------:R-:W-:Y:S01]  /*8130*/  F2FP.SATFINITE.E4M3.F32.PACK_AB_MERGE_C R8, R9, R8, RZ ;  /* 0x000000080908723e */ /* 0x000fe200048070ff */
        /* <DEDUP_REMOVED lines=10> */
[C---:B------:R-:W-:Y:S01]  /*81e0*/  FMUL R21, R76.reuse, R27 ;  /* 0x0000001b4c157220 */ /* 0x040fe20000400000 */
[C---:B------:R-:W-:Y:S01]  /*81f0*/  FMUL R27, R76.reuse, R33 ;  /* 0x000000214c1b7220 */ /* 0x040fe20000400000 */
[C---:B------:R-:W-:Y:S01]  /*8200*/  FFMA R17, R81.reuse, R100, R17 ;  /* 0x0000006451117223 */ /* 0x040fe20000000011 */
[C---:B------:R-:W-:Y:S01]  /*8210*/  FFMA R18, R81.reuse, R99, R18 ;  /* 0x0000006351127223 */ /* 0x040fe20000000012 */
[C---:B------:R-:W-:Y:S01]  /*8220*/  FFMA R19, R81.reuse, R102, R19 ;  /* 0x0000006651137223 */ /* 0x040fe20000000013 */
[C---:B------:R-:W-:Y:S01]  /*8230*/  FFMA R20, R81.reuse, R101, R20 ;  /* 0x0000006551147223 */ /* 0x040fe20000000014 */
[C---:B------:R-:W-:Y:S01]  /*8240*/  FFMA R21, R81.reuse, R104, R21 ;  /* 0x0000006851157223 */ /* 0x040fe20000000015 */
[C---:B------:R-:W-:Y:S01]  /*8250*/  FFMA R22, R81.reuse, R103, R22 ;  /* 0x0000006751167223 */ /* 0x040fe20000000016 */
[----:B------:R-:W-:Y:S01]  /*8260*/  FFMA R23, R81, R106, R23 ;  /* 0x0000006a51177223 */ /* 0x000fe20000000017 */
[----:B------:R-:W-:Y:S01]  /*8270*/  F2FP.SATFINITE.E4M3.F32.PACK_AB_MERGE_C R16, R17, R16, RZ ;  /* 0x000000101110723e */ /* 0x000fe200048070ff */
[C---:B------:R-:W-:Y:S01]  /*8280*/  FMUL R24, R76.reuse, R30 ;  /* 0x0000001e4c187220 */ /* 0x040fe20000400000 */
[----:B------:R-:W-:Y:S01]  /*8290*/  F2FP.SATFINITE.E4M3.F32.PACK_AB_MERGE_C R21, R21, R20, RZ ;  /* 0x000000141515723e */ /* 0x000fe200048070ff */
[C---:B------:R-:W-:Y:S01]  /*82a0*/  FMUL R30, R76.reuse, R36 ;  /* 0x000000244c1e7220 */ /* 0x040fe20000400000 */
[----:B------:R-:W-:Y:S01]  /*82b0*/  F2FP.SATFINITE.E4M3.F32.PACK_AB_MERGE_C R20, R15, R14, R16 ;  /* 0x0000000e0f14723e */ /* 0x000fe20004807010 */
[----:B------:R-:W-:Y:S01]  /*82c0*/  FFMA R24, R81, R105, R24 ;  /* 0x0000006951187223 */ /* 0x000fe20000000018 */
[----:B------:R-:W-:Y:S01]  /*82d0*/  F2FP.SATFINITE.E4M3.F32.PACK_AB_MERGE_C R21, R19, R18, R21 ;  /* 0x000000121315723e */ /* 0x000fe20004807015 */
[C---:B------:R-:W-:Y:S01]  /*82e0*/  FMUL R36, R76.reuse, R42 ;  /* 0x0000002a4c247220 */ /* 0x040fe20000400000 */
        /* <DEDUP_REMOVED lines=13> */
[----:B------:R-:W-:Y:S01]  /*83c0*/  FFMA R29, R81, R112, R29 ;  /* 0x00000070511d7223 */ /* 0x000fe2000000001d */
[----:B------:R-:W-:Y:S01]  /*83d0*/  F2FP.SATFINITE.E4M3.F32.PACK_AB_MERGE_C R22, R23, R22, R24 ;  /* 0x000000161716723e */ /* 0x000fe20004807018 */
[C---:B------:R-:W-:Y:S01]  /*83e0*/  FFMA R30, R81.reuse, R111, R30 ;  /* 0x0000006f511e7223 */ /* 0x040fe2000000001e */
[C---:B------:R-:W-:Y:S01]  /*83f0*/  FFMA R31, R81.reuse, R114, R31 ;  /* 0x00000072511f7223 */ /* 0x040fe2000000001f */
[----:B------:R-:W-:Y:S01]  /*8400*/  FFMA R32, R81, R113, R32 ;  /* 0x0000007151207223 */ /* 0x000fe20000000020 */
[----:B------:R-:W-:Y:S01]  /*8410*/  F2FP.SATFINITE.E4M3.F32.PACK_AB_MERGE_C R23, R29, R28, RZ ;  /* 0x0000001c1d17723e */ /* 0x000fe200048070ff */
[C---:B------:R-:W-:Y:S01]  /*8420*/  FMUL R38, R76.reuse, R44 ;  /* 0x0000002c4c267220 */ /* 0x040fe20000400000 */
[C---:B------:R-:W-:Y:S01]  /*8430*/  FMUL R33, R76.reuse, R39 ;  /* 0x000000274c217220 */ /* 0x040fe20000400000 */
[C---:B------:R-:W-:Y:S01]  /*8440*/  FMUL R39, R76.reuse, R45 ;  /* 0x0000002d4c277220 */ /* 0x040fe20000400000 */
[----:B------:R-:W-:Y:S01]  /*8450*/  F2FP.SATFINITE.E4M3.F32.PACK_AB_MERGE_C R23, R27, R26, R23 ;  /* 0x0000001a1b17723e */ /* 0x000fe20004807017 */
[C---:B------:R-:W-:Y:S01]  /*8460*/  FMUL R37, R76.reuse, R43 ;  /* 0x0000002b4c257220 */ /* 0x040fe20000400000 */
[C---:B------:R-:W-:Y:S01]  /*8470*/  FFMA R33, R81.reuse, R116, R33 ;  /* 0x0000007451217223 */ /* 0x040fe20000000021 */
[C---:B------:R-:W-:Y:S01]  /*8480*/  FFMA R34, R81.reuse, R115, R34 ;  /* 0x0000007351227223 */ /* 0x040fe20000000022 */
[C---:B------:R-:W-:Y:S01]  /*8490*/  FFMA R35, R81.reuse, R118, R35 ;  /* 0x0000007651237223 */ /* 0x040fe20000000023 */
[----:B------:R-:W-:Y:S01]  /*84a0*/  FFMA R36, R81, R117, R36 ;  /* 0x0000007551247223 */ /* 0x000fe20000000024 */
[C---:B------:R-:W-:Y:S01]  /*84b0*/  FMUL R40, R76.reuse, R46 ;  /* 0x0000002e4c287220 */ /* 0x040fe20000400000 */
[----:B------:R-:W-:Y:S01]  /*84c0*/  F2FP.SATFINITE.E4M3.F32.PACK_AB_MERGE_C R32, R33, R32, RZ ;  /* 0x000000202120723e */ /* 0x000fe200048070ff */
[C---:B------:R-:W-:Y:S01]  /*84d0*/  FFMA R37, R81.reuse, R120, R37 ;  /* 0x0000007851257223 */ /* 0x040fe20000000025 */
[C---:B------:R-:W-:Y:S01]  /*84e0*/  FMUL R41, R76.reuse, R47 ;  /* 0x0000002f4c297220 */ /* 0x040fe20000400000 */
[C---:B------:R-:W-:Y:S01]  /*84f0*/  FFMA R38, R81.reuse, R119, R38 ;  /* 0x0000007751267223 */ /* 0x040fe20000000026 */
[----:B------:R-:W-:Y:S01]  /*8500*/  FFMA R39, R81, R122, R39 ;  /* 0x0000007a51277223 */ /* 0x000fe20000000027 */
[C---:B------:R-:W-:Y:S01]  /*8510*/  FMUL R43, R76.reuse, R49 ;  /* 0x000000314c2b7220 */ /* 0x040fe20000400000 */
[----:B------:R-:W-:Y:S01]  /*8520*/  F2FP.SATFINITE.E4M3.F32.PACK_AB_MERGE_C R37, R37, R36, RZ ;  /* 0x000000242525723e */ /* 0x000fe200048070ff */
[C---:B------:R-:W-:Y:S01]  /*8530*/  FFMA R40, R81.reuse, R121, R40 ;  /* 0x0000007951287223 */ /* 0x040fe20000000028 */
[C---:B------:R-:W-:Y:S01]  /*8540*/  FMUL R44, R76.reuse, R50 ;  /* 0x000000324c2c7220 */ /* 0x040fe20000400000 */
[C---:B------:R-:W-:Y:S01]  /*8550*/  FFMA R41, R81.reuse, R124, R41 ;  /* 0x0000007c51297223 */ /* 0x040fe20000000029 */
[C---:B------:R-:W-:Y:S01]  /*8560*/  FMUL R45, R76.reuse, R51 ;  /* 0x000000334c2d7220 */ /* 0x040fe20000400000 */
[C---:B------:R-:W-:Y:S01]  /*8570*/  FFMA R42, R81.reuse, R123, R42 ;  /* 0x0000007b512a7223 */ /* 0x040fe2000000002a */
[C---:B------:R-:W-:Y:S01]  /*8580*/  FMUL R46, R76.reuse, R52 ;  /* 0x000000344c2e7220 */ /* 0x040fe20000400000 */
[C---:B------:R-:W-:Y:S01]  /*8590*/  FFMA R43, R81.reuse, R126, R43 ;  /* 0x0000007e512b7223 */ /* 0x040fe2000000002b */
[C---:B------:R-:W-:Y:S01]  /*85a0*/  FMUL R47, R76.reuse, R53 ;  /* 0x000000354c2f7220 */ /* 0x040fe20000400000 */
[C---:B------:R-:W-:Y:S01]  /*85b0*/  FMUL R48, R76.reuse, R54 ;  /* 0x000000364c307220 */ /* 0x040fe20000400000 */
[C---:B------:R-:W-:Y:S01]  /*85c0*/  FMUL R49, R76.reuse, R55 ;  /* 0x000000374c317220 */ /* 0x040fe20000400000 */
[C---:B------:R-:W-:Y:S01]  /*85d0*/  FMUL R52, R76.reuse, R58 ;  /* 0x0000003a4c347220 */ /* 0x040fe20000400000 */
[C---:B------:R-:W-:Y:S01]  /*85e0*/  FMUL R53, R76.reuse, R59 ;  /* 0x0000003b4c357220 */ /* 0x040fe20000400000 */
[C---:B------:R-:W-:Y:S01]  /*85f0*/  FMUL R54, R76.reuse, R60 ;  /* 0x0000003c4c367220 */ /* 0x040fe20000400000 */
[C---:B------:R-:W-:Y:S01]  /*8600*/  FMUL R55, R76.reuse, R61 ;  /* 0x0000003d4c377220 */ /* 0x040fe20000400000 */
[C---:B------:R-:W-:Y:S01]  /*8610*/  FFMA R44, R81.reuse, R125, R44 ;  /* 0x0000007d512c7223 */ /* 0x040fe2000000002c */
[C---:B------:R-:W-:Y:S01]  /*8620*/  FMUL R58, R76.reuse, R64 ;  /* 0x000000404c3a7220 */ /* 0x040fe20000400000 */
[C---:B------:R-:W-:Y:S01]  /*8630*/  FMUL R59, R76.reuse, R65 ;  /* 0x000000414c3b7220 */ /* 0x040fe20000400000 */
[C---:B------:R-:W-:Y:S01]  /*8640*/  FMUL R60, R76.reuse, R66 ;  /* 0x000000424c3c7220 */ /* 0x040fe20000400000 */
[C---:B------:R-:W-:Y:S01]  /*8650*/  FMUL R61, R76.reuse, R67 ;  /* 0x000000434c3d7220 */ /* 0x040fe20000400000 */
[----:B------:R-:W-:Y:S01]  /*8660*/  FFMA R45, R81, R128, R45 ;  /* 0x00000080512d7223 */ /* 0x000fe2000000002d */
[----:B------:R-:W-:Y:S01]  /*8670*/  F2FP.SATFINITE.E4M3.F32.PACK_AB_MERGE_C R64, R3, R0, R84 ;  /* 0x000000000340723e */ /* 0x000fe20004807054 */
[----:B------:R-:W-:Y:S01]  /*8680*/  FFMA R46, R81, R127, R46 ;  /* 0x0000007f512e7223 */ /* 0x000fe2000000002e */
[----:B------:R-:W-:Y:S01]  /*8690*/  F2FP.SATFINITE.E4M3.F32.PACK_AB_MERGE_C R65, R5, R4, R86 ;  /* 0x000000040541723e */ /* 0x000fe20004807056 */
[C---:B------:R-:W-:Y:S01]  /*86a0*/  FMUL R50, R76.reuse, R56 ;  /* 0x000000384c327220 */ /* 0x040fe20000400000 */
[----:B------:R-:W-:Y:S01]  /*86b0*/  F2FP.SATFINITE.E4M3.F32.PACK_AB_MERGE_C R66, R7, R6, R8 ;  /* 0x000000060742723e */ /* 0x000fe20004807008 */
[----:B------:R-:W-:Y:S01]  /*86c0*/  FFMA R47, R81, R130, R47 ;  /* 0x00000082512f7223 */ /* 0x000fe2000000002f */
[----:B------:R-:W-:Y:S01]  /*86d0*/  F2FP.SATFINITE.E4M3.F32.PACK_AB_MERGE_C R67, R11, R10, R12 ;  /* 0x0000000a0b43723e */ /* 0x000fe2000480700c */
[C---:B------:R-:W-:Y:S01]  /*86e0*/  FMUL R51, R76.reuse, R57 ;  /* 0x000000394c337220 */ /* 0x040fe20000400000 */
[C---:B------:R-:W-:Y:S01]  /*86f0*/  FFMA R48, R81.reuse, R129, R48 ;  /* 0x0000008151307223 */ /* 0x040fe20000000030 */
[C---:B------:R-:W-:Y:S01]  /*8700*/  FFMA R49, R81.reuse, R132, R49 ;  /* 0x0000008451317223 */ /* 0x040fe20000000031 */
[----:B------:R-:W-:Y:S01]  /*8710*/  FFMA R50, R81, R131, R50 ;  /* 0x0000008351327223 */ /* 0x000fe20000000032 */
[----:B------:R1:W-:Y:S01]  /*8720*/  STS.128 [R181+UR8+0x6000], R64 ;  /* 0x00600040b5007988 */ /* 0x0003e20008000c08 */
[----:B------:R-:W-:Y:S01]  /*8730*/  IADD3 R0, PT, PT, R181, UR8, RZ ;  /* 0x00000008b5007c10 */ /* 0x000fe2000fffe0ff */
[C---:B------:R-:W-:Y:S01]  /*8740*/  FFMA R51, R81.reuse, R134, R51 ;  /* 0x0000008651337223 */ /* 0x040fe20000000033 */
[--C-:B------:R-:W-:Y:S02]  /*8750*/  HADD2.F32 R137, -RZ, R139.reuse.H0_H0 ;  /* 0x2000008bff897230 */ /* 0x100fe40000004100 */
[C---:B------:R-:W-:Y:S01]  /*8760*/  FFMA R52, R81.reuse, R133, R52 ;  /* 0x0000008551347223 */ /* 0x040fe20000000034 */
[----:B------:R-:W-:Y:S02]  /*8770*/  HADD2.F32 R140, -RZ, R139.H1_H1 ;  /* 0x3000008bff8c7230 */ /* 0x000fe40000004100 */
[C---:B------:R-:W-:Y:S01]  /*8780*/  FMUL R56, R76.reuse, R62 ;  /* 0x0000003e4c387220 */ /* 0x040fe20000400000 */
[----:B------:R-:W-:Y:S01]  /*8790*/  FFMA R53, R81, R136, R53 ;  /* 0x0000008851357223 */ /* 0x000fe20000000035 */
[----:B------:R-:W-:Y:S01]  /*87a0*/  FMUL R57, R76, R63 ;  /* 0x0000003f4c397220 */ /* 0x000fe20000400000 */
[----:B------:R-:W-:Y:S01]  /*87b0*/  IADD3 R8, PT, PT, R195, R0, RZ ;  /* 0x00000000c3087210 */ /* 0x000fe20007ffe0ff */
[C---:B------:R-:W-:Y:S01]  /*87c0*/  FFMA R54, R81.reuse, R135, R54 ;  /* 0x0000008751367223 */ /* 0x040fe20000000036 */
[C---:B------:R-:W-:Y:S01]  /*87d0*/  FFMA R55, R81.reuse, R138, R55 ;  /* 0x0000008a51377223 */ /* 0x040fe20000000037 */
[----:B------:R-:W-:Y:S01]  /*87e0*/  FFMA R56, R81, R137, R56 ;  /* 0x0000008951387223 */ /* 0x000fe20000000038 */
[----:B------:R-:W-:Y:S01]  /*87f0*/  F2FP.SATFINITE.E4M3.F32.PACK_AB_MERGE_C R40, R41, R40, RZ ;  /* 0x000000282928723e */ /* 0x000fe200048070ff */
[----:B------:R1:W-:Y:S01]  /*8800*/  STS.128 [R8+0x6010], R20 ;  /* 0x0060101408007388 */ /* 0x0003e20000000c00 */
[----:B------:R-:W-:Y:S01]  /*8810*/  F2FP.SATFINITE.E4M3.F32.PACK_AB_MERGE_C R44, R45, R44, RZ ;  /* 0x0000002c2d2c723e */ /* 0x000fe200048070ff */
[C---:B------:R-:W-:Y:S01]  /*8820*/  FFMA R57, R81.reuse, R140, R57 ;  /* 0x0000008c51397223 */ /* 0x040fe20000000039 */
[C---:B------:R-:W-:Y:S01]  /*8830*/  FFMA R58, R81.reuse, R83, R58 ;  /* 0x00000053513a7223 */ /* 0x040fe2000000003a */
[C---:B------:R-:W-:Y:S01]  /*8840*/  FFMA R59, R81.reuse, R80, R59 ;  /* 0x00000050513b7223 */ /* 0x040fe2000000003b */
[----:B------:R-:W-:Y:S01]  /*8850*/  FFMA R60, R81, R85, R60 ;  /* 0x00000055513c7223 */ /* 0x000fe2000000003c */
[----:B------:R-:W-:Y:S01]  /*8860*/  F2FP.SATFINITE.E4M3.F32.PACK_AB_MERGE_C R38, R39, R38, R40 ;  /* 0x000000262726723e */ /* 0x000fe20004807028 */
[----:B------:R-:W-:Y:S01]  /*8870*/  FFMA R61, R81, R82, R61 ;  /* 0x00000052513d7223 */ /* 0x000fe2000000003d */
[----:B------:R-:W-:Y:S02]  /*8880*/  F2FP.SATFINITE.E4M3.F32.PACK_AB_MERGE_C R36, R31, R30, R32 ;  /* 0x0000001e1f24723e */ /* 0x000fe40004807020 */
[----:B------:R-:W-:Y:S02]  /*8890*/  F2FP.SATFINITE.E4M3.F32.PACK_AB_MERGE_C R37, R35, R34, R37 ;  /* 0x000000222325723e */ /* 0x000fe40004807025 */
[----:B------:R-:W-:Y:S02]  /*88a0*/  F2FP.SATFINITE.E4M3.F32.PACK_AB_MERGE_C R39, R43, R42, R44 ;  /* 0x0000002a2b27723e */ /* 0x000fe4000480702c */
[----:B------:R-:W-:Y:S02]  /*88b0*/  IADD3 R3, PT, PT, R200, R0, RZ ;  /* 0x00000000c8037210 */ /* 0x000fe40007ffe0ff */
        /* <DEDUP_REMOVED lines=8> */
[----:B------:R-:W-:Y:S02]  /*8940*/  F2FP.SATFINITE.E4M3.F32.PACK_AB_MERGE_C R7, R59, R58, R60 ;  /* 0x0000003a3b07723e */ /* 0x000fe4000480703c */
[----:B------:R-:W-:Y:S05]  /*8950*/  IADD3 R0, PT, PT, R187, R8, RZ ;  /* 0x00000008bb007210 */ /* 0x000fea0007ffe0ff */
        /* <DEDUP_REMOVED lines=10> */
[----:B------:R-:W-:Y:S02]  /*8a00*/  UIADD3 UR5, UPT, UPT, UR41, 0x40, URZ ;  /* 0x0000004029057890 */ /* 0x000fe4000fffe0ff */
[----:B------:R-:W-:Y:S02]  /*8a10*/  UIADD3 UR4, UPT, UPT, UR49, 0x6200, UR8 ;  /* 0x0000620031047890 */ /* 0x000fe4000fffe008 */
[----:B------:R-:W-:Y:S01]  /*8a20*/  UIADD3.X UR11, UPT, UPT, URZ, UR53, URZ, UP0, !UPT ;  /* 0x00000035ff0b7290 */ /* 0x000fe200087fe4ff */
[----:B------:R-:W-:Y:S01]  /*8a30*/  UMOV UR6, UR42 ;  /* 0x0000002a00067c82 */ /* 0x000fe20008000000 */
[----:B------:R-:W-:Y:S07]  /*8a40*/  UMOV UR7, UR36 ;  /* 0x0000002400077c82 */ /* 0x000fee0008000000 */
[----:B------:R2:W-:Y:S02]  /*8a50*/  UTMASTG.3D [UR4], [UR10] ;  /* 0x000000040a0073b5 */ /* 0x0005e40008010000 */
[----:B--2---:R0:W-:Y:S02]  /*8a60*/  UTMACMDFLUSH ;  /* 0x00000000000079b7 */ /* 0x0041e40000000000 */
.L_x_124:
[----:B------:R-:W-:Y:S05]  /*8a70*/  BSYNC.RECONVERGENT B0 ;  /* 0x0000000000007941 */ /* 0x000fea0003800200 */
.L_x_123:
[----:B------:R-:W-:Y:S01]  /*8a80*/  UIADD3 UR40, UPT, UPT, UR40, 0x1, URZ ;  /* 0x0000000128287890 */ /* 0x000fe2000fffe0ff */
[----:B------:R-:W-:Y:S01]  /*8a90*/  ISETP.NE.AND P1, PT, R194, RZ, PT ;  /* 0x000000ffc200720c */ /* 0x000fe20003f25270 */
[----:B------:R-:W-:Y:S01]  /*8aa0*/  BSSY.RECONVERGENT B0, `(.L_x_125) ;  /* 0x0000007000007945 */ /* 0x000fe20003800200 */
[----:B-1----:R-:W-:Y:S01]  /*8ab0*/  LEA R3, R176, UR49, 0x3 ;  /* 0x00000031b0037c11 */ /* 0x002fe2000f8e18ff */
[----:B------:R-:W-:Y:S04]  /*8ac0*/  UISETP.NE.AND UP0, UPT, UR40, 0x2, UPT ;  /* 0x000000022800788c */ /* 0x000fe8000bf05270 */
[----:B------:R-:W-:Y:S06]  /*8ad0*/  USEL UR40, UR40, URZ, UP0 ;  /* 0x000000ff28287287 */ /* 0x000fec0008000000 */
[----:B------:R-:W-:Y:S01]  /*8ae0*/  @P1 SHF.L.U32 R0, R175, 0x1f, RZ ;  /* 0x0000001faf001819 */ /* 0x000fe200000006ff */
[----:B------:R-:W-:Y:S05]  /*8af0*/  @P0 BRA `(.L_x_126) ;  /* 0x0000000000040947 */ /* 0x000fea0003800000 */
[----:B------:R-:W-:Y:S04]  /*8b00*/  DEPBAR.LE SB0, 0x1 ;  /* 0x000080400000791a */ /* 0x000fe80000000000 */
.L_x_126:
[----:B------:R-:W-:Y:S05]  /*8b10*/  BSYNC.RECONVERGENT B0 ;  /* 0x0000000000007941 */ /* 0x000fea0003800200 */
.L_x_125:
[----:B------:R-:W-:Y:S06]  /*8b20*/  BAR.SYNC.DEFER_BLOCKING 0x1, 0x80 ;  /* 0x0042000000007b1d */ /* 0x000fec0000010000 */
[----:B------:R-:W1:Y:S01]  /*8b30*/  @P1 SYNCS.PHASECHK.TRANS64.TRYWAIT P0, [R3+URZ+0x60], R0 ;  /* 0x00006000030015a7 */ /* 0x000e6200080011ff */
[----:B------:R-:W-:Y:S01]  /*8b40*/  BSSY B1, `(.L_x_127) ;  /* 0x0000023000017945 */ /* 0x000fe20003800000 */
[----:B-1----:R-:W-:Y:S03]  /*8b50*/  @P1 SEL R192, RZ, 0x1, !P0 ;  /* 0x00000001ffc01807 */ /* 0x002fe60004000000 */
        /* <DEDUP_REMOVED lines=10> */
[----:B------:R-:W1:Y:S02]  /*8c00*/  SYNCS.PHASECHK.TRANS64.TRYWAIT P0, [R3+URZ+0x60], R8 ;  /* 0x00006008030075a7 */ /* 0x000e6400080011ff */
[----:B-1----:R-:W-:Y:S05]  /*8c10*/  @!P0 BRA `(.L_x_131) ;  /* 0x0000002000748947 */ /* 0x002fea0003800000 */
.L_x_130:
[----:B------:R-:W-:Y:S05]  /*8c20*/  BSYNC B0 ;  /* 0x0000000000007941 */ /* 0x000fea0003800000 */
.L_x_129:
[----:B------:R-:W-:Y:S01]  /*8c30*/  ISETP.NE.AND P0, PT, R193, RZ, PT ;  /* 0x000000ffc100720c */ /* 0x000fe20003f05270 */
[----:B-1----:R-:W-:Y:S02]  /*8c40*/  VIADD R8, R3, 0x78 ;  /* 0x0000007803087836 */ /* 0x002fe40000000000 */
[----:B------:R-:W-:Y:S02]  /*8c50*/  IMAD.U32 R3, RZ, RZ, UR37 ;  /* 0x00000025ff037e24 */ /* 0x000fe4000f8e00ff */
[----:B------:R-:W-:Y:S03]  /*8c60*/  VIADD R176, R176, 0x1 ;  /* 0x00000001b0b07836 */ /* 0x000fe60000000000 */
[----:B------:R-:W-:Y:S05]  /*8c70*/  PRMT R3, R3, 0x654, R8 ;  /* 0x0000065403037816 */ /* 0x000fea0000000008 */
[----:B------:R1:W2:Y:S04]  /*8c80*/  @P0 LDS.128 R144, [R0] ;  /* 0x0000000000900984 */ /* 0x0002a80000000c00 */
[----:B------:R3:W4:Y:S04]  /*8c90*/  @P0 LDS.128 R152, [R5+0x20] ;  /* 0x0000200005980984 */ /* 0x0007280000000c00 */
[----:B------:R3:W2:Y:S04]  /*8ca0*/  @P0 LDS.128 R148, [R6+0x10] ;  /* 0x0000100006940984 */ /* 0x0006a80000000c00 */
[----:B------:R3:W2:Y:S01]  /*8cb0*/  @P0 LDS.128 R156, [R4+0x10] ;  /* 0x00001000049c0984 */ /* 0x0006a20000000c00 */
        /* <DEDUP_REMOVED lines=8> */
[----:B-1----:R-:W-:Y:S04]  /*8d40*/  SEL R0, RZ, 0x1, P0 ;  /* 0x00000001ff007807 */ /* 0x002fe80000000000 */
[----:B------:R-:W-:Y:S01]  /*8d50*/  LOP3.LUT R175, R175, R0, RZ, 0x3c, !PT ;  /* 0x00000000afaf7212 */ /* 0x000fe200078e3cff */
[----:B-----5:R3:W-:Y:S06]  /*8d60*/  SYNCS.ARRIVE.TRANS64.RED.A1T0 RZ, [R3+URZ], RZ ;  /* 0x000000ff03ff79a7 */ /* 0x0207ec00081004ff */
.L_x_128:
[----:B------:R-:W-:Y:S05]  /*8d70*/  BSYNC B1 ;  /* 0x0000000000017941 */ /* 0x000fea0003800000 */
.L_x_127:
[----:B---3--:R-:W-:Y:S05]  /*8d80*/  VIADD R3, R78, 0x80 ;  /* 0x000000804e037836 */ /* 0x008fea0000000000 */
[----:B------:R-:W-:Y:S04]  /*8d90*/  SHF.R.U32.HI R3, RZ, 0x15, R3 ;  /* 0x00000015ff037819 */ /* 0x000fe80000011603 */
[----:B------:R-:W-:Y:S11]  /*8da0*/  LOP3.LUT P0, RZ, R3, 0x3, R168, 0x48, !PT ;  /* 0x0000000303ff7812 */ /* 0x000ff600078048a8 */
[----:B------:R-:W-:Y:S02]  /*8db0*/  @!UPT UIADD3 URZ, UPT, UPT, URZ, URZ, URZ ;  /* 0x000000fffffff290 */ /* 0x000fe4000fffe0ff */
[----:B------:R-:W-:Y:S05]  /*8dc0*/  @!P0 BRA `(.L_x_132) ;  /* 0x0000000000408947 */ /* 0x000fea0003800000 */
[----:B------:R-:W1:Y:S01]  /*8dd0*/  LDCU.64 UR8, c[0x4][0x78] ;  /* 0x01000f00ff0877ac */ /* 0x000e620008000a00 */
[----:B------:R-:W-:Y:S01]  /*8de0*/  MOV R15, 0x0 ;  /* 0x00000000000f7802 */ /* 0x000fe20000000f00 */
[----:B------:R-:W-:Y:S02]  /*8df0*/  HFMA2 R12, -RZ, RZ, 0, 5.9604644775390625e-08 ;  /* 0x00000001ff0c7431 */ /* 0x000fe400000001ff */
[----:B------:R-:W-:Y:S02]  /*8e00*/  IMAD.MOV.U32 R8, RZ, RZ, 0x192 ;  /* 0x00000192ff087424 */ /* 0x000fe400078e00ff */
[----:B------:R-:W-:Y:S01]  /*8e10*/  IMAD.MOV.U32 R13, RZ, RZ, RZ ;  /* 0x000000ffff0d7224 */ /* 0x000fe200078e00ff */
[----:B------:R-:W3:Y:S01]  /*8e20*/  LDCU.64 UR6, c[0x4][0x80] ;  /* 0x01001000ff0677ac */ /* 0x000ee20008000a00 */
[----:B------:R-:W2:Y:S01]  /*8e30*/  LDC.64 R14, c[0x4][R15] ;  /* 0x010000000f0e7b82 */ /* 0x000ea20000000a00 */
[----:B------:R-:W5:Y:S01]  /*8e40*/  LDCU.64 UR4, c[0x4][0x18] ;  /* 0x01000300ff0477ac */ /* 0x000f620008000a00 */
[----:B-1----:R-:W-:Y:S01]  /*8e50*/  MOV R5, UR9 ;  /* 0x0000000900057c02 */ /* 0x002fe20008000f00 */
[----:B------:R-:W-:Y:S01]  /*8e60*/  IMAD.U32 R4, RZ, RZ, UR8 ;  /* 0x00000008ff047e24 */ /* 0x000fe2000f8e00ff */
[----:B---3--:R-:W-:Y:S01]  /*8e70*/  MOV R7, UR7 ;  /* 0x0000000700077c02 */ /* 0x008fe20008000f00 */
[----:B------:R-:W-:Y:S01]  /*8e80*/  IMAD.U32 R6, RZ, RZ, UR6 ;  /* 0x00000006ff067e24 */ /* 0x000fe2000f8e00ff */
[----:B-----5:R-:W-:Y:S01]  /*8e90*/  MOV R11, UR5 ;  /* 0x00000005000b7c02 */ /* 0x020fe20008000f00 */
[----:B------:R-:W-:Y:S02]  /*8ea0*/  IMAD.U32 R10, RZ, RZ, UR4 ;  /* 0x00000004ff0a7e24 */ /* 0x000fe4000f8e00ff */
[----:B------:R-:W-:Y:S07]  /*8eb0*/  LEPC R20, `(.L_x_132) ;  /* 0x000000001014794e */ /* 0x000fee0000000000 */
[----:B--2-4-:R-:W-:Y:S05]  /*8ec0*/  CALL.ABS.NOINC R14 ;  /* 0x000000000e007343 */ /* 0x014fea0003c00000 */
.L_x_132:
[----:B------:R-:W-:Y:S01]  /*8ed0*/  ISETP.NE.AND P0, PT, R183, RZ, PT ;  /* 0x000000ffb700720c */ /* 0x000fe20003f05270 */
[----:B------:R-:W-:Y:S05]  /*8ee0*/  WARPSYNC.ALL ;  /* 0x0000000000007948 */ /* 0x000fea0003800000 */
[----:B------:R-:W-:Y:S01]  /*8ef0*/  R2UR UR4, R78 ;  /* 0x000000004e0472ca */ /* 0x000fe200000e0000 */
[----:B------:R-:W-:Y:S01]  /*8f00*/  USHF.L.U32 UR8, UR40, 0xd, URZ ;  /* 0x0000000d28087899 */ /* 0x000fe200080006ff */
[----:B--2---:R-:W-:Y:S01]  /*8f10*/  F2FP.F16.E4M3.UNPACK_B R12, R145 ;  /* 0x00000091ff0c723e */ /* 0x004fe200020006ff */
[----:B------:R-:W-:Y:S01]  /*8f20*/  UIADD3 UR54, UPT, UPT, UR40, 0x1, URZ ;  /* 0x0000000128367890 */ /* 0x000fe2000fffe0ff */
[----:B------:R-:W-:Y:S01]  /*8f30*/  F2FP.F16.E4M3.UNPACK_B R11, R146 ;  /* 0x00000092ff0b723e */ /* 0x000fe200020006ff */
[----:B------:R-:W-:Y:S01]  /*8f40*/  BSSY.RECONVERGENT B0, `(.L_x_133) ;  /* 0x000011c000007945 */ /* 0x000fe20003800200 */
        /* <DEDUP_REMOVED lines=8> */
[----:B------:R-:W-:Y:S01]  /*8fd0*/  F2FP.F16.E4M3.UNPACK_B R6, R151 ;  /* 0x00000097ff06723e */ /* 0x000fe200020006ff */
[--C-:B------:R-:W-:Y:S01]  /*8fe0*/  HADD2.F32 R91, -RZ, R10.reuse.H0_H0 ;  /* 0x2000000aff5b7230 */ /* 0x100fe20000004100 */
[----:B----4-:R-:W-:Y:S01]  /*8ff0*/  F2FP.F16.E4M3.UNPACK_B R5, R152 ;  /* 0x00000098ff05723e */ /* 0x010fe200020006ff */
[----:B------:R-:W-:Y:S01]  /*9000*/  HADD2.F32 R92, -RZ, R10.H1_H1 ;  /* 0x3000000aff5c7230 */ /* 0x000fe20000004100 */
[----:B------:R-:W-:Y:S01]  /*9010*/  F2FP.F16.E4M3.UNPACK_B R4, R153 ;  /* 0x00000099ff04723e */ /* 0x000fe200020006ff */
[--C-:B------:R-:W-:Y:S01]  /*9020*/  HADD2.F32 R95, -RZ, R9.reuse.H0_H0 ;  /* 0x20000009ff5f7230 */ /* 0x100fe20000004100 */
[-C--:B------:R-:W-:Y:S01]  /*9030*/  F2FP.F16.E4M3.UNPACK_B R3, R144.reuse ;  /* 0x00000090ff03723e */ /* 0x080fe200020006ff */
[----:B------:R-:W-:Y:S01]  /*9040*/  HADD2.F32 R96, -RZ, R9.H1_H1 ;  /* 0x30000009ff607230 */ /* 0x000fe20000004100 */
[----:B------:R-:W-:Y:S01]  /*9050*/  F2FP.F16.E4M3.UNPACK_B R144, R144.H1 ;  /* 0x00000090ff90723e */ /* 0x000fe200030006ff */
[--C-:B------:R-:W-:Y:S01]  /*9060*/  HADD2.F32 R99, -RZ, R8.reuse.H0_H0 ;  /* 0x20000008ff637230 */ /* 0x100fe20000004100 */
[----:B------:R-:W-:Y:S01]  /*9070*/  F2FP.F16.E4M3.UNPACK_B R145, R145.H1 ;  /* 0x00000091ff91723e */ /* 0x000fe200030006ff */
[----:B------:R-:W-:Y:S01]  /*9080*/  HADD2.F32 R100, -RZ, R8.H1_H1 ;  /* 0x30000008ff647230 */ /* 0x000fe20000004100 */
[----:B------:R-:W-:Y:S01]  /*9090*/  F2FP.F16.E4M3.UNPACK_B R146, R146.H1 ;  /* 0x00000092ff92723e */ /* 0x000fe200030006ff */
[--C-:B------:R-:W-:Y:S01]  /*90a0*/  HADD2.F32 R103, -RZ, R7.reuse.H0_H0 ;  /* 0x20000007ff677230 */ /* 0x100fe20000004100 */
[----:B------:R-:W-:Y:S01]  /*90b0*/  F2FP.F16.E4M3.UNPACK_B R147, R147.H1 ;  /* 0x00000093ff93723e */ /* 0x000fe200030006ff */
[----:B------:R-:W-:Y:S01]  /*90c0*/  HADD2.F32 R104, -RZ, R7.H1_H1 ;  /* 0x30000007ff687230 */ /* 0x000fe20000004100 */
[----:B------:R-:W-:Y:S01]  /*90d0*/  IADD3 R185, PT, PT, R185, 0xd0, RZ ;  /* 0x000000d0b9b97810 */ /* 0x000fe20007ffe0ff */
[--C-:B------:R-:W-:Y:S01]  /*90e0*/  HADD2.F32 R107, -RZ, R6.reuse.H0_H0 ;  /* 0x20000006ff6b7230 */ /* 0x100fe20000004100 */
[----:B------:R-:W-:Y:S01]  /*90f0*/  F2FP.F16.E4M3.UNPACK_B R149, R149.H1 ;  /* 0x00000095ff95723e */ /* 0x000fe200030006ff */
[----:B------:R-:W-:Y:S01]  /*9100*/  HADD2.F32 R108, -RZ, R6.H1_H1 ;  /* 0x30000006ff6c7230 */ /* 0x000fe20000004100 */
[----:B------:R-:W-:Y:S01]  /*9110*/  LOP3.LUT R185, R185, 0xfefffff8, RZ, 0xc0, !PT ;  /* 0xfefffff8b9b97812 */ /* 0x000fe200078ec0ff */
        /* <DEDUP_REMOVED lines=8> */
[----:B------:R-:W1:Y:S01]  /*91a0*/  LDTM.x64 R4, tmem[UR4+0x80] ;  /* 0x00008004000479ee */ /* 0x000e620008340000 */
[--C-:B------:R-:W-:Y:S01]  /*91b0*/  HADD2.F32 R0, -RZ, R3.reuse.H0_H0 ;  /* 0x20000003ff007230 */ /* 0x100fe20000004100 */
[----:B------:R-:W-:Y:S01]  /*91c0*/  NOP ;  /* 0x0000000000007918 */ /* 0x000fe20000000000 */
[----:B-1----:R1:W-:Y:S01]  /*91d0*/  SYNCS.ARRIVE.TRANS64.RED.A1T0 RZ, [R185+URZ], RZ ;  /* 0x000000ffb9ff79a7 */ /* 0x0023e200081004ff */
[----:B------:R-:W-:Y:S01]  /*91e0*/  HADD2.F32 R82, -RZ, R144.H1_H1 ;  /* 0x30000090ff527230 */ /* 0x000fe20000004100 */
[----:B------:R-:W-:Y:S01]  /*91f0*/  F2FP.F16.E4M3.UNPACK_B R132, R157 ;  /* 0x0000009dff84723e */ /* 0x000fe200020006ff */
[----:B------:R-:W-:Y:S01]  /*9200*/  HADD2.F32 R80, -RZ, R3.H1_H1 ;  /* 0x30000003ff507230 */ /* 0x000fe20000004100 */
[----:B------:R-:W-:Y:S01]  /*9210*/  F2FP.F16.E4M3.UNPACK_B R136, R158 ;  /* 0x0000009eff88723e */ /* 0x000fe200020006ff */
[--C-:B------:R-:W-:Y:S01]  /*9220*/  HADD2.F32 R85, -RZ, R145.reuse.H0_H0 ;  /* 0x20000091ff557230 */ /* 0x100fe20000004100 */
[----:B------:R-:W-:Y:S01]  /*9230*/  F2FP.F16.E4M3.UNPACK_B R140, R159 ;  /* 0x0000009fff8c723e */ /* 0x000fe200020006ff */
[----:B------:R-:W-:Y:S01]  /*9240*/  HADD2.F32 R86, -RZ, R145.H1_H1 ;  /* 0x30000091ff567230 */ /* 0x000fe20000004100 */
[----:B------:R-:W-:Y:S01]  /*9250*/  F2FP.F16.E4M3.UNPACK_B R148, R148.H1 ;  /* 0x00000094ff94723e */ /* 0x000fe200030006ff */
[----:B------:R-:W-:Y:S01]  /*9260*/  HADD2.F32 R101, -RZ, R149.H0_H0 ;  /* 0x20000095ff657230 */ /* 0x000fe20000004100 */
[----:B------:R-:W-:Y:S01]  /*9270*/  F2FP.F16.E4M3.UNPACK_B R150, R150.H1 ;  /* 0x00000096ff96723e */ /* 0x000fe200030006ff */
[----:B------:R-:W-:Y:S01]  /*9280*/  HADD2.F32 R117, -RZ, R153.H0_H0 ;  /* 0x20000099ff757230 */ /* 0x000fe20000004100 */
        /* <DEDUP_REMOVED lines=8> */
[----:B------:R-:W-:Y:S01]  /*9310*/  F2FP.F16.E4M3.UNPACK_B R156, R156.H1 ;  /* 0x0000009cff9c723e */ /* 0x000fe200030006ff */
[C---:B------:R-:W-:Y:S01]  /*9320*/  FMUL R4, R76.reuse, R4 ;  /* 0x000000044c047220 */ /* 0x040fe20000400000 */
[C---:B------:R-:W-:Y:S01]  /*9330*/  FMUL R5, R76.reuse, R5 ;  /* 0x000000054c057220 */ /* 0x040fe20000400000 */
[----:B------:R-:W-:Y:S02]  /*9340*/  HADD2.F32 R3, -RZ, R144.H0_H0 ;  /* 0x20000090ff037230 */ /* 0x000fe40000004100 */
        /* <DEDUP_REMOVED lines=13> */
[C---:B------:R-:W-:Y:S01]  /*9420*/  FFMA R6, R81.reuse, R3, R6 ;  /* 0x0000000351067223 */ /* 0x040fe20000000006 */
[C---:B------:R-:W-:Y:S01]  /*9430*/  FFMA R7, R81.reuse, R82, R7 ;  /* 0x0000005251077223 */ /* 0x040fe20000000007 */
[C---:B------:R-:W-:Y:S01]  /*9440*/  FFMA R8, R81.reuse, R83, R8 ;  /* 0x0000005351087223 */ /* 0x040fe20000000008 */
[----:B------:R-:W-:Y:S01]  /*9450*/  FFMA R9, R81, R84, R9 ;  /* 0x0000005451097223 */ /* 0x000fe20000000009 */
[----:B------:R-:W-:Y:S01]  /*9460*/  IADD3 R84, PT, PT, R181, UR8, RZ ;  /* 0x00000008b5547c10 */ /* 0x000fe2000fffe0ff */
[----:B------:R-:W-:Y:S01]  /*9470*/  FFMA R10, R81, R85, R10 ;  /* 0x00000055510a7223 */ /* 0x000fe2000000000a */
[----:B------:R-:W-:Y:S01]  /*9480*/  F2FP.SATFINITE.E4M3.F32.PACK_AB_MERGE_C R85, R7, R6, RZ ;  /* 0x000000060755723e */ /* 0x000fe200048070ff */
[----:B------:R-:W-:Y:S01]  /*9490*/  FMUL R3, R76, R17 ;  /* 0x000000114c037220 */ /* 0x000fe20000400000 */
[-C--:B------:R-:W-:Y:S01]  /*94a0*/  IADD3 R82, PT, PT, R195, R84.reuse, RZ ;  /* 0x00000054c3527210 */ /* 0x080fe20007ffe0ff */
[----:B------:R-:W-:Y:S01]  /*94b0*/  HADD2.F32 R132, -RZ, R132.H1_H1 ;  /* 0x30000084ff847230 */ /* 0x000fe20000004100 */
[----:B------:R-:W-:Y:S01]  /*94c0*/  IADD3 R84, PT, PT, R200, R84, RZ ;  /* 0x00000054c8547210 */ /* 0x000fe20007ffe0ff */
[--C-:B------:R-:W-:Y:S01]  /*94d0*/  HADD2.F32 R135, -RZ, R136.reuse.H0_H0 ;  /* 0x20000088ff877230 */ /* 0x100fe20000004100 */
[----:B------:R-:W-:Y:S01]  /*94e0*/  IADD3 R187, PT, PT, R187, R82, RZ ;  /* 0x00000052bbbb7210 */ /* 0x000fe20007ffe0ff */
[----:B------:R-:W-:Y:S02]  /*94f0*/  HADD2.F32 R136, -RZ, R136.H1_H1 ;  /* 0x30000088ff887230 */ /* 0x000fe40000004100 */
[C---:B------:R-:W-:Y:S01]  /*9500*/  FMUL R11, R76.reuse, R11 ;  /* 0x0000000b4c0b7220 */ /* 0x040fe20000400000 */
[----:B------:R-:W-:Y:S02]  /*9510*/  HADD2.F32 R89, -RZ, R146.H0_H0 ;  /* 0x20000092ff597230 */ /* 0x000fe40000004100 */
[C---:B------:R-:W-:Y:S01]  /*9520*/  FMUL R14, R76.reuse, R14 ;  /* 0x0000000e4c0e7220 */ /* 0x040fe20000400000 */
[----:B------:R-:W-:Y:S02]  /*9530*/  HADD2.F32 R139, -RZ, R140.H0_H0 ;  /* 0x2000008cff8b7230 */ /* 0x000fe40000004100 */
[C---:B------:R-:W-:Y:S01]  /*9540*/  FFMA R11, R81.reuse, R86, R11 ;  /* 0x00000056510b7223 */ /* 0x040fe2000000000b */
[----:B------:R-:W-:Y:S02]  /*9550*/  HADD2.F32 R90, -RZ, R146.H1_H1 ;  /* 0x30000092ff5a7230 */ /* 0x000fe40000004100 */
[C---:B------:R-:W-:Y:S01]  /*9560*/  FFMA R12, R81.reuse, R87, R12 ;  /* 0x00000057510c7223 */ /* 0x040fe2000000000c */
[C---:B------:R-:W-:Y:S01]  /*9570*/  FFMA R13, R81.reuse, R88, R13 ;  /* 0x00000058510d7223 */ /* 0x040fe2000000000d */
[----:B------:R-:W-:Y:S01]  /*9580*/  FFMA R14, R81, R89, R14 ;  /* 0x00000059510e7223 */ /* 0x000fe2000000000e */
[----:B------:R-:W-:Y:S01]  /*9590*/  F2FP.SATFINITE.E4M3.F32.PACK_AB_MERGE_C R86, R11, R10, RZ ;  /* 0x0000000a0b56723e */ /* 0x000fe200048070ff */
[C---:B------:R-:W-:Y:S01]  /*95a0*/  FMUL R10, R76.reuse, R20 ;  /* 0x000000144c0a7220 */ /* 0x040fe20000400000 */
[C---:B------:R-:W-:Y:S01]  /*95b0*/  FMUL R11, R76.reuse, R21 ;  /* 0x000000154c0b7220 */ /* 0x040fe20000400000 */
[C---:B------:R-:W-:Y:S01]  /*95c0*/  FMUL R20, R76.reuse, R26 ;  /* 0x0000001a4c147220 */ /* 0x040fe20000400000 */
[C---:B------:R-:W-:Y:S01]  /*95d0*/  FMUL R26, R76.reuse, R32 ;  /* 0x000000204c1a7220 */ /* 0x040fe20000400000 */
        /* <DEDUP_REMOVED lines=8> */
[----:B------:R-:W-:Y:S01]  /*9660*/  FFMA R6, R81, R93, R6 ;  /* 0x0000005d51067223 */ /* 0x000fe20000000006 */
[C---:B------:R-:W-:Y:S01]  /*9670*/  FMUL R18, R76.reuse, R24 ;  /* 0x000000184c127220 */ /* 0x040fe20000400000 */
[----:B------:R-:W-:Y:S01]  /*9680*/  F2FP.SATFINITE.E4M3.F32.PACK_AB_MERGE_C R14, R15, R14, RZ ;  /* 0x0000000e0f0e723e */ /* 0x000fe200048070ff */
[C---:B------:R-:W-:Y:S01]  /*9690*/  FMUL R7, R76.reuse, R19 ;  /* 0x000000134c077220 */ /* 0x040fe20000400000 */
[--C-:B------:R-:W-:Y:S02]  /*96a0*/  HADD2.F32 R97, -RZ, R148.reuse.H0_H0 ;  /* 0x20000094ff617230 */ /* 0x100fe40000004100 */
[C---:B------:R-:W-:Y:S01]  /*96b0*/  FMUL R19, R76.reuse, R25 ;  /* 0x000000194c137220 */ /* 0x040fe20000400000 */
[----:B------:R-:W-:Y:S02]  /*96c0*/  HADD2.F32 R98, -RZ, R148.H1_H1 ;  /* 0x30000094ff627230 */ /* 0x000fe40000004100 */
[C---:B------:R-:W-:Y:S01]  /*96d0*/  FFMA R7, R81.reuse, R94, R7 ;  /* 0x0000005e51077223 */ /* 0x040fe20000000007 */
[C---:B------:R-:W-:Y:S01]  /*96e0*/  FFMA R10, R81.reuse, R95, R10 ;  /* 0x0000005f510a7223 */ /* 0x040fe2000000000a */
[----:B------:R-:W-:Y:S01]  /*96f0*/  FFMA R11, R81, R96, R11 ;  /* 0x00000060510b7223 */ /* 0x000fe2000000000b */
[C---:B------:R-:W-:Y:S01]  /*9700*/  FMUL R16, R76.reuse, R22 ;  /* 0x000000164c107220 */ /* 0x040fe20000400000 */
[C---:B------:R-:W-:Y:S01]  /*9710*/  FMUL R22, R76.reuse, R28 ;  /* 0x0000001c4c167220 */ /* 0x040fe20000400000 */
[----:B------:R-:W-:Y:S01]  /*9720*/  F2FP.SATFINITE.E4M3.F32.PACK_AB_MERGE_C R6, R7, R6, RZ ;  /* 0x000000060706723e */ /* 0x000fe200048070ff */
[C---:B------:R-:W-:Y:S01]  /*9730*/  FMUL R17, R76.reuse, R23 ;  /* 0x000000174c117220 */ /* 0x040fe20000400000 */
[C---:B------:R-:W-:Y:S01]  /*9740*/  FFMA R16, R81.reuse, R97, R16 ;  /* 0x0000006151107223 */ /* 0x040fe20000000010 */
[----:B------:R-:W-:Y:S02]  /*9750*/  HADD2.F32 R102, -RZ, R149.H1_H1 ;  /* 0x30000095ff667230 */ /* 0x000fe40000004100 */
[C---:B------:R-:W-:Y:S01]  /*9760*/  FMUL R23, R76.reuse, R29 ;  /* 0x0000001d4c177220 */ /* 0x040fe20000400000 */
[C---:B------:R-:W-:Y:S01]  /*9770*/  FFMA R17, R81.reuse, R98, R17 ;  /* 0x0000006251117223 */ /* 0x040fe20000000011 */
[C---:B------:R-:W-:Y:S01]  /*9780*/  FFMA R18, R81.reuse, R99, R18 ;  /* 0x0000006351127223 */ /* 0x040fe20000000012 */
[C---:B------:R-:W-:Y:S01]  /*9790*/  FFMA R19, R81.reuse, R100, R19 ;  /* 0x0000006451137223 */ /* 0x040fe20000000013 */
[----:B------:R-:W-:Y:S01]  /*97a0*/  FFMA R20, R81, R101, R20 ;  /* 0x0000006551147223 */ /* 0x000fe20000000014 */
[C---:B------:R-:W-:Y:S01]  /*97b0*/  FMUL R21, R76.reuse, R27 ;  /* 0x0000001b4c157220 */ /* 0x040fe20000400000 */
[--C-:B------:R-:W-:Y:S01]  /*97c0*/  HADD2.F32 R105, -RZ, R150.reuse.H0_H0 ;  /* 0x20000096ff697230 */ /* 0x100fe20000004100 */
[----:B------:R-:W-:Y:S01]  /*97d0*/  F2FP.SATFINITE.E4M3.F32.PACK_AB_MERGE_C R16, R17, R16, RZ ;  /* 0x000000101110723e */ /* 0x000fe200048070ff */
[C---:B------:R-:W-:Y:S01]  /*97e0*/  FMUL R27, R76.reuse, R33 ;  /* 0x000000214c1b7220 */ /* 0x040fe20000400000 */
[C---:B------:R-:W-:Y:S01]  /*97f0*/  FFMA R21, R81.reuse, R102, R21 ;  /* 0x0000006651157223 */ /* 0x040fe20000000015 */
[C---:B------:R-:W-:Y:S01]  /*9800*/  FFMA R22, R81.reuse, R103, R22 ;  /* 0x0000006751167223 */ /* 0x040fe20000000016 */
[----:B------:R-:W-:Y:S01]  /*9810*/  FFMA R23, R81, R104, R23 ;  /* 0x0000006851177223 */ /* 0x000fe20000000017 */
[----:B------:R-:W-:Y:S02]  /*9820*/  HADD2.F32 R106, -RZ, R150.H1_H1 ;  /* 0x30000096ff6a7230 */ /* 0x000fe40000004100 */
        /* <DEDUP_REMOVED lines=19> */
[--C-:B------:R-:W-:Y:S02]  /*9960*/  HADD2.F32 R113, -RZ, R152.reuse.H0_H0 ;  /* 0x20000098ff717230 */ /* 0x100fe40000004100 */
[----:B------:R-:W-:Y:S01]  /*9970*/  FFMA R28, R81, R109, R28 ;  /* 0x0000006d511c7223 */ /* 0x000fe2000000001c */
[----:B------:R-:W-:Y:S01]  /*9980*/  F2FP.SATFINITE.E4M3.F32.PACK_AB_MERGE_C R22, R23, R22, R24 ;  /* 0x000000161716723e */ /* 0x000fe20004807018 */
[C---:B------:R-:W-:Y:S01]  /*9990*/  FFMA R29, R81.reuse, R110, R29 ;  /* 0x0000006e511d7223 */ /* 0x040fe2000000001d */
[C---:B------:R-:W-:Y:S01]  /*99a0*/  FFMA R30, R81.reuse, R111, R30 ;  /* 0x0000006f511e7223 */ /* 0x040fe2000000001e */
[----:B------:R-:W-:Y:S01]  /*99b0*/  FFMA R31, R81, R112, R31 ;  /* 0x00000070511f7223 */ /* 0x000fe2000000001f */
[C---:B------:R-:W-:Y:S01]  /*99c0*/  FMUL R35, R76.reuse, R41 ;  /* 0x000000294c237220 */ /* 0x040fe20000400000 */
[----:B------:R-:W-:Y:S01]  /*99d0*/  HADD2.F32 R114, -RZ, R152.H1_H1 ;  /* 0x30000098ff727230 */ /* 0x000fe20000004100 */
[----:B------:R-:W-:Y:S01]  /*99e0*/  F2FP.SATFINITE.E4M3.F32.PACK_AB_MERGE_C R23, R29, R28, RZ ;  /* 0x0000001c1d17723e */ /* 0x000fe200048070ff */
[C---:B------:R-:W-:Y:S01]  /*99f0*/  FMUL R32, R76.reuse, R38 ;  /* 0x000000264c207220 */ /* 0x040fe20000400000 */
[C---:B------:R-:W-:Y:S01]  /*9a00*/  FMUL R38, R76.reuse, R44 ;  /* 0x0000002c4c267220 */ /* 0x040fe20000400000 */
[C---:B------:R-:W-:Y:S01]  /*9a10*/  FMUL R33, R76.reuse, R39 ;  /* 0x000000274c217220 */ /* 0x040fe20000400000 */
[----:B------:R-:W-:Y:S01]  /*9a20*/  F2FP.SATFINITE.E4M3.F32.PACK_AB_MERGE_C R23, R27, R26, R23 ;  /* 0x0000001a1b17723e */ /* 0x000fe20004807017 */
[C---:B------:R-:W-:Y:S01]  /*9a30*/  FFMA R32, R81.reuse, R113, R32 ;  /* 0x0000007151207223 */ /* 0x040fe20000000020 */
        /* <DEDUP_REMOVED lines=13> */
[C---:B------:R-:W-:Y:S01]  /*9b10*/  FMUL R40, R76.reuse, R46 ;  /* 0x0000002e4c287220 */ /* 0x040fe20000400000 */
[C---:B------:R-:W-:Y:S01]  /*9b20*/  FMUL R41, R76.reuse, R47 ;  /* 0x0000002f4c297220 */ /* 0x040fe20000400000 */
[C---:B------:R-:W-:Y:S01]  /*9b30*/  FFMA R39, R81.reuse, R120, R39 ;  /* 0x0000007851277223 */ /* 0x040fe20000000027 */
[--C-:B------:R-:W-:Y:S02]  /*9b40*/  HADD2.F32 R125, -RZ, R155.reuse.H0_H0 ;  /* 0x2000009bff7d7230 */ /* 0x100fe40000004100 */
[C---:B------:R-:W-:Y:S01]  /*9b50*/  FFMA R40, R81.reuse, R121, R40 ;  /* 0x0000007951287223 */ /* 0x040fe20000000028 */
[----:B------:R-:W-:Y:S02]  /*9b60*/  HADD2.F32 R126, -RZ, R155.H1_H1 ;  /* 0x3000009bff7e7230 */ /* 0x000fe40000004100 */
[C---:B------:R-:W-:Y:S01]  /*9b70*/  FMUL R44, R76.reuse, R50 ;  /* 0x000000324c2c7220 */ /* 0x040fe20000400000 */
[C---:B------:R-:W-:Y:S01]  /*9b80*/  FFMA R41, R81.reuse, R122, R41 ;  /* 0x0000007a51297223 */ /* 0x040fe20000000029 */
[C---:B------:R-:W-:Y:S01]  /*9b90*/  FMUL R45, R76.reuse, R51 ;  /* 0x000000334c2d7220 */ /* 0x040fe20000400000 */
[C---:B------:R-:W-:Y:S01]  /*9ba0*/  FFMA R42, R81.reuse, R123, R42 ;  /* 0x0000007b512a7223 */ /* 0x040fe2000000002a */
[C---:B------:R-:W-:Y:S01]  /*9bb0*/  FMUL R46, R76.reuse, R52 ;  /* 0x000000344c2e7220 */ /* 0x040fe20000400000 */
[----:B------:R-:W-:Y:S01]  /*9bc0*/  F2FP.F16.E4M3.UNPACK_B R157, R157.H1 ;  /* 0x0000009dff9d723e */ /* 0x000fe200030006ff */
[C---:B------:R-:W-:Y:S01]  /*9bd0*/  FFMA R43, R81.reuse, R124, R43 ;  /* 0x0000007c512b7223 */ /* 0x040fe2000000002b */
[C---:B------:R-:W-:Y:S01]  /*9be0*/  FMUL R47, R76.reuse, R53 ;  /* 0x000000354c2f7220 */ /* 0x040fe20000400000 */
[--C-:B------:R-:W-:Y:S02]  /*9bf0*/  HADD2.F32 R129, -RZ, R156.reuse.H0_H0 ;  /* 0x2000009cff817230 */ /* 0x100fe40000004100 */
[C---:B------:R-:W-:Y:S01]  /*9c00*/  FMUL R48, R76.reuse, R54 ;  /* 0x000000364c307220 */ /* 0x040fe20000400000 */
[C---:B------:R-:W-:Y:S01]  /*9c10*/  FMUL R49, R76.reuse, R55 ;  /* 0x000000374c317220 */ /* 0x040fe20000400000 */
[C---:B------:R-:W-:Y:S01]  /*9c20*/  FMUL R52, R76.reuse, R58 ;  /* 0x0000003a4c347220 */ /* 0x040fe20000400000 */
[C---:B------:R-:W-:Y:S01]  /*9c30*/  FMUL R53, R76.reuse, R59 ;  /* 0x0000003b4c357220 */ /* 0x040fe20000400000 */
[C---:B------:R-:W-:Y:S01]  /*9c40*/  FMUL R54, R76.reuse, R60 ;  /* 0x0000003c4c367220 */ /* 0x040fe20000400000 */
[C---:B------:R-:W-:Y:S01]  /*9c50*/  FMUL R55, R76.reuse, R61 ;  /* 0x0000003d4c377220 */ /* 0x040fe20000400000 */
[C---:B------:R-:W-:Y:S01]  /*9c60*/  FFMA R44, R81.reuse, R125, R44 ;  /* 0x0000007d512c7223 */ /* 0x040fe2000000002c */
[----:B------:R-:W-:Y:S02]  /*9c70*/  HADD2.F32 R130, -RZ, R156.H1_H1 ;  /* 0x3000009cff827230 */ /* 0x000fe40000004100 */
        /* <DEDUP_REMOVED lines=13> */
[----:B------:R-:W-:Y:S01]  /*9d50*/  F2FP.F16.E4M3.UNPACK_B R158, R158.H1 ;  /* 0x0000009eff9e723e */ /* 0x000fe200030006ff */
[--C-:B------:R-:W-:Y:S02]  /*9d60*/  HADD2.F32 R133, -RZ, R157.reuse.H0_H0 ;  /* 0x2000009dff857230 */ /* 0x100fe40000004100 */
[C---:B------:R-:W-:Y:S01]  /*9d70*/  FFMA R48, R81.reuse, R129, R48 ;  /* 0x0000008151307223 */ /* 0x040fe20000000030 */
[----:B------:R1:W-:Y:S01]  /*9d80*/  STS.128 [R181+UR8+0x6000], R64 ;  /* 0x00600040b5007988 */ /* 0x0003e20008000c08 */
[----:B------:R-:W-:Y:S02]  /*9d90*/  HADD2.F32 R134, -RZ, R157.H1_H1 ;  /* 0x3000009dff867230 */ /* 0x000fe40000004100 */
[C---:B------:R-:W-:Y:S01]  /*9da0*/  FFMA R49, R81.reuse, R130, R49 ;  /* 0x0000008251317223 */ /* 0x040fe20000000031 */
[C---:B------:R-:W-:Y:S01]  /*9db0*/  FFMA R50, R81.reuse, R131, R50 ;  /* 0x0000008351327223 */ /* 0x040fe20000000032 */
[----:B------:R-:W-:Y:S01]  /*9dc0*/  F2FP.F16.E4M3.UNPACK_B R159, R159.H1 ;  /* 0x0000009fff9f723e */ /* 0x000fe200030006ff */
[C---:B------:R-:W-:Y:S01]  /*9dd0*/  FFMA R51, R81.reuse, R132, R51 ;  /* 0x0000008451337223 */ /* 0x040fe20000000033 */
[--C-:B------:R-:W-:Y:S02]  /*9de0*/  HADD2.F32 R137, -RZ, R158.reuse.H0_H0 ;  /* 0x2000009eff897230 */ /* 0x100fe40000004100 */
[----:B------:R-:W-:Y:S01]  /*9df0*/  FFMA R52, R81, R133, R52 ;  /* 0x0000008551347223 */ /* 0x000fe20000000034 */
[----:B------:R1:W-:Y:S01]  /*9e00*/  STS.128 [R82+0x6010], R20 ;  /* 0x0060101452007388 */ /* 0x0003e20000000c00 */
[----:B------:R-:W-:Y:S01]  /*9e10*/  F2FP.SATFINITE.E4M3.F32.PACK_AB_MERGE_C R40, R41, R40, RZ ;  /* 0x000000282928723e */ /* 0x000fe200048070ff */
[----:B------:R-:W-:Y:S02]  /*9e20*/  HADD2.F32 R138, -RZ, R158.H1_H1 ;  /* 0x3000009eff8a7230 */ /* 0x000fe40000004100 */
[C---:B------:R-:W-:Y:S01]  /*9e30*/  FMUL R56, R76.reuse, R62 ;  /* 0x0000003e4c387220 */ /* 0x040fe20000400000 */
[C---:B------:R-:W-:Y:S01]  /*9e40*/  FFMA R53, R81.reuse, R134, R53 ;  /* 0x0000008651357223 */ /* 0x040fe20000000035 */
[----:B------:R-:W-:Y:S01]  /*9e50*/  FMUL R57, R76, R63 ;  /* 0x0000003f4c397220 */ /* 0x000fe20000400000 */
[C---:B------:R-:W-:Y:S01]  /*9e60*/  FFMA R54, R81.reuse, R135, R54 ;  /* 0x0000008751367223 */ /* 0x040fe20000000036 */
[C---:B------:R-:W-:Y:S01]  /*9e70*/  FFMA R55, R81.reuse, R136, R55 ;  /* 0x0000008851377223 */ /* 0x040fe20000000037 */
[--C-:B------:R-:W-:Y:S02]  /*9e80*/  HADD2.F32 R83, -RZ, R159.reuse.H0_H0 ;  /* 0x2000009fff537230 */ /* 0x100fe40000004100 */
[C---:B------:R-:W-:Y:S01]  /*9e90*/  FFMA R56, R81.reuse, R137, R56 ;  /* 0x0000008951387223 */ /* 0x040fe20000000038 */
[----:B------:R-:W-:Y:S02]  /*9ea0*/  HADD2.F32 R80, -RZ, R159.H1_H1 ;  /* 0x3000009fff507230 */ /* 0x000fe40000004100 */
[----:B------:R-:W-:Y:S01]  /*9eb0*/  FFMA R57, R81, R138, R57 ;  /* 0x0000008a51397223 */ /* 0x000fe20000000039 */
[----:B------:R-:W-:Y:S01]  /*9ec0*/  F2FP.SATFINITE.E4M3.F32.PACK_AB_MERGE_C R37, R37, R36, RZ ;  /* 0x000000242525723e */ /* 0x000fe200048070ff */
[----:B------:R-:W-:Y:S01]  /*9ed0*/  FFMA R58, R81, R139, R58 ;  /* 0x0000008b513a7223 */ /* 0x000fe2000000003a */
[----:B------:R-:W-:Y:S01]  /*9ee0*/  F2FP.SATFINITE.E4M3.F32.PACK_AB_MERGE_C R44, R45, R44, RZ ;  /* 0x0000002c2d2c723e */ /* 0x000fe200048070ff */
[C---:B------:R-:W-:Y:S01]  /*9ef0*/  FFMA R59, R81.reuse, R140, R59 ;  /* 0x0000008c513b7223 */ /* 0x040fe2000000003b */
[----:B------:R-:W-:Y:S01]  /*9f00*/  FFMA R60, R81, R83, R60 ;  /* 0x00000053513c7223 */ /* 0x000fe2000000003c */
[----:B------:R-:W-:Y:S01]  /*9f10*/  F2FP.SATFINITE.E4M3.F32.PACK_AB_MERGE_C R38, R39, R38, R40 ;  /* 0x000000262726723e */ /* 0x000fe20004807028 */
[----:B------:R-:W-:Y:S01]  /*9f20*/  FFMA R61, R81, R80, R61 ;  /* 0x00000050513d7223 */ /* 0x000fe2000000003d */
[----:B------:R-:W-:Y:S02]  /*9f30*/  F2FP.SATFINITE.E4M3.F32.PACK_AB_MERGE_C R36, R31, R30, R32 ;  /* 0x0000001e1f24723e */ /* 0x000fe40004807020 */
        /* <DEDUP_REMOVED lines=28> */
.L_x_134:
[----:B------:R-:W-:Y:S05]  /*a100*/  BSYNC.RECONVERGENT B0 ;  /* 0x0000000000007941 */ /* 0x000fea0003800200 */
.L_x_133:
[----:B------:R-:W-:Y:S01]  /*a110*/  IADD3 R0, PT, PT, R79, 0x1, RZ ;  /* 0x000000014f007810 */ /* 0x000fe20007ffe0ff */
[----:B------:R-:W-:Y:S04]  /*a120*/  BSSY.RECONVERGENT B0, `(.L_x_135) ;  /* 0x0000003000007945 */ /* 0x000fe80003800200 */
[----:B------:R-:W-:Y:S05]  /*a130*/  @P0 BRA `(.L_x_136) ;  /* 0x0000000000040947 */ /* 0x000fea0003800000 */
[----:B------:R-:W-:Y:S04]  /*a140*/  DEPBAR.LE SB0, 0x1 ;  /* 0x000080400000791a */ /* 0x000fe80000000000 */
.L_x_136:
[----:B------:R-:W-:Y:S05]  /*a150*/  BSYNC.RECONVERGENT B0 ;  /* 0x0000000000007941 */ /* 0x000fea0003800200 */
.L_x_135:
[----:B------:R-:W-:Y:S01]  /*a160*/  BAR.SYNC.DEFER_BLOCKING 0x1, 0x80 ;  /* 0x0042000000007b1d */ /* 0x000fe20000010000 */
[----:B------:R-:W-:Y:S01]  /*a170*/  ISETP.NE.AND P2, PT, R184, RZ, PT ;  /* 0x000000ffb800720c */ /* 0x000fe20003f45270 */
[----:B------:R-:W-:Y:S01]  /*a180*/  UISETP.NE.AND UP0, UPT, UR54, 0x2, UPT ;  /* 0x000000023600788c */ /* 0x000fe2000bf05270 */
[----:B------:R-:W-:Y:S01]  /*a190*/  ISETP.NE.AND P0, PT, R186, 0x2, PT ;  /* 0x00000002ba00780c */ /* 0x000fe20003f05270 */
[----:B-1----:R-:W-:Y:S01]  /*a1a0*/  IMAD.IADD R20, R75, 0x1, R143 ;  /* 0x000000014b147824 */ /* 0x002fe200078e028f */
[----:B------:R-:W-:Y:S01]  /*a1b0*/  ISETP.NE.AND P1, PT, R0, 0x2, PT ;  /* 0x000000020000780c */ /* 0x000fe20003f25270 */
[----:B------:R-:W-:Y:S01]  /*a1c0*/  USEL UR54, UR54, URZ, UP0 ;  /* 0x000000ff36367287 */ /* 0x000fe20008000000 */
[----:B------:R-:W-:Y:S01]  /*a1d0*/  SEL R4, RZ, 0x1, P0 ;  /* 0x00000001ff047807 */ /* 0x000fe20000000000 */
[----:B------:R-:W-:Y:S01]  /*a1e0*/  IMAD.IADD R21, R77, 0x1, R166 ;  /* 0x000000014d157824 */ /* 0x000fe200078e02a6 */
[----:B------:R-:W-:Y:S02]  /*a1f0*/  SEL R3, RZ, 0x1, P1 ;  /* 0x00000001ff037807 */ /* 0x000fe40000800000 */
[----:B------:R-:W-:Y:S02]  /*a200*/  LOP3.LUT R177, R177, R4, RZ, 0x3c, !PT ;  /* 0x00000004b1b17212 */ /* 0x000fe400078e3cff */
[----:B------:R-:W-:Y:S02]  /*a210*/  LOP3.LUT R178, R178, R3, RZ, 0x3c, !PT ;  /* 0x00000003b2b27212 */ /* 0x000fe400078e3cff */
[----:B------:R-:W-:Y:S02]  /*a220*/  @P2 R2UR UR36, R174 ;  /* 0x00000000ae2422ca */ /* 0x000fe400000e0000 */
[----:B------:R-:W-:Y:S02]  /*a230*/  SEL R186, R186, RZ, P0 ;  /* 0x000000ffbaba7207 */ /* 0x000fe40000000000 */
[----:B------:R-:W-:Y:S01]  /*a240*/  SEL R79, R0, RZ, P1 ;  /* 0x000000ff004f7207 */ /* 0x000fe20000800000 */
[----:B------:R-:W-:Y:S10]  /*a250*/  @P2 BRA `(.L_x_137) ;  /* 0xffffffb000042947 */ /* 0x000ff4000383ffff */
[----:B------:R-:W-:Y:S05]  /*a260*/  EXIT ;  /* 0x000000000000794d */ /* 0x000fea0003800000 */
.L_x_24:
[----:B--2---:R2:W4:Y:S02]  /*a270*/  SYNCS.PHASECHK.TRANS64.TRYWAIT P0, [R3+URZ+0xf0], R2 ;  /* 0x0000f002030075a7 */ /* 0x00452400080011ff */
[----:B----4-:R-:W-:Y:S05]  /*a280*/  @!P0 NANOSLEEP.SYNCS 0x989680 ;  /* 0x009896800000895d */ /* 0x010fea0003900000 */
[----:B------:R-:W4:Y:S02]  /*a290*/  @!P0 SYNCS.PHASECHK.TRANS64 P0, [R3+URZ+0xf0], R2 ;  /* 0x0000f002030085a7 */ /* 0x000f2400080010ff */
[----:B----4-:R-:W-:Y:S05]  /*a2a0*/  @!P0 BRA `(.L_x_24) ;  /* 0xfffffffc00f08947 */ /* 0x010fea000383ffff */
[----:B------:R-:W-:Y:S05]  /*a2b0*/  BRA `(.L_x_138) ;  /* 0xffffff7400487947 */ /* 0x000fea000383ffff */
.L_x_27:
[----:B-1----:R-:W-:Y:S07]  /*a2c0*/  MOV R2, UR33 ;  /* 0x0000002100027c02 */ /* 0x002fee0008000f00 */
.L_x_139:
[----:B-1----:R1:W2:Y:S02]  /*a2d0*/  SYNCS.PHASECHK.TRANS64.TRYWAIT P0, [R2+URZ+0x30], R5 ;  /* 0x00003005020075a7 */ /* 0x0022a400080011ff */
[----:B--2---:R-:W-:Y:S05]  /*a2e0*/  @!P0 NANOSLEEP.SYNCS 0x989680 ;  /* 0x009896800000895d */ /* 0x004fea0003900000 */
[----:B------:R-:W2:Y:S02]  /*a2f0*/  @!P0 SYNCS.PHASECHK.TRANS64 P0, [R2+URZ+0x30], R5 ;  /* 0x00003005020085a7 */ /* 0x000ea400080010ff */
[----:B--2---:R-:W-:Y:S05]  /*a300*/  @!P0 BRA `(.L_x_139) ;  /* 0xfffffffc00f08947 */ /* 0x004fea000383ffff */
[----:B------:R-:W-:Y:S05]  /*a310*/  BRA `(.L_x_26) ;  /* 0xffffff7400b07947 */ /* 0x000fea000383ffff */
.L_x_34:
[----:B-1----:R-:W-:Y:S07]  /*a320*/  MOV R2, UR17 ;  /* 0x0000001100027c02 */ /* 0x002fee0008000f00 */
.L_x_140:
[----:B-1----:R1:W2:Y:S02]  /*a330*/  SYNCS.PHASECHK.TRANS64.TRYWAIT P0, [R2+URZ+0x30], R5 ;  /* 0x00003005020075a7 */ /* 0x0022a400080011ff */
[----:B--2---:R-:W-:Y:S05]  /*a340*/  @!P0 NANOSLEEP.SYNCS 0x989680 ;  /* 0x009896800000895d */ /* 0x004fea0003900000 */
[----:B------:R-:W2:Y:S02]  /*a350*/  @!P0 SYNCS.PHASECHK.TRANS64 P0, [R2+URZ+0x30], R5 ;  /* 0x00003005020085a7 */ /* 0x000ea400080010ff */
[----:B--2---:R-:W-:Y:S05]  /*a360*/  @!P0 BRA `(.L_x_140) ;  /* 0xfffffffc00f08947 */ /* 0x004fea000383ffff */
[----:B------:R-:W-:Y:S05]  /*a370*/  BRA `(.L_x_33) ;  /* 0xffffff78006c7947 */ /* 0x000fea000383ffff */
.L_x_39:
[----:B-1----:R1:W2:Y:S02]  /*a380*/  SYNCS.PHASECHK.TRANS64.TRYWAIT P0, [R2+URZ+0xa0], R3 ;  /* 0x0000a003020075a7 */ /* 0x0022a400080011ff */
[----:B--2---:R-:W-:Y:S05]  /*a390*/  @!P0 NANOSLEEP.SYNCS 0x989680 ;  /* 0x009896800000895d */ /* 0x004fea0003900000 */
[----:B------:R-:W2:Y:S02]  /*a3a0*/  @!P0 SYNCS.PHASECHK.TRANS64 P0, [R2+URZ+0xa0], R3 ;  /* 0x0000a003020085a7 */ /* 0x000ea400080010ff */
[----:B--2---:R-:W-:Y:S05]  /*a3b0*/  @!P0 BRA `(.L_x_39) ;  /* 0xfffffffc00f08947 */ /* 0x004fea000383ffff */
[----:B------:R-:W-:Y:S05]  /*a3c0*/  BRA `(.L_x_141) ;  /* 0xffffff7c00107947 */ /* 0x000fea000383ffff */
.L_x_43:
[----:B---3--:R-:W-:-:S07]  /*a3d0*/  MOV R0, UR5 ;  /* 0x0000000500007c02 */ /* 0x008fce0008000f00 */
.L_x_142:
[----:B-1----:R1:W2:Y:S02]  /*a3e0*/  SYNCS.PHASECHK.TRANS64.TRYWAIT P0, [R0+URZ], R3 ;  /* 0x00000003000075a7 */ /* 0x0022a400080011ff */
[----:B--2---:R-:W-:Y:S05]  /*a3f0*/  @!P0 NANOSLEEP.SYNCS 0x989680 ;  /* 0x009896800000895d */ /* 0x004fea0003900000 */
[----:B------:R-:W2:Y:S02]  /*a400*/  @!P0 SYNCS.PHASECHK.TRANS64 P0, [R0+URZ], R3 ;  /* 0x00000003000085a7 */ /* 0x000ea400080010ff */
[----:B--2---:R-:W-:Y:S05]  /*a410*/  @!P0 BRA `(.L_x_142) ;  /* 0xfffffffc00f08947 */ /* 0x004fea000383ffff */
[----:B------:R-:W-:Y:S05]  /*a420*/  BRA `(.L_x_143) ;  /* 0xffffff8000807947 */ /* 0x000fea000383ffff */
.L_x_44:
[----:B---3--:R-:W-:-:S07]  /*a430*/  MOV R0, UR5 ;  /* 0x0000000500007c02 */ /* 0x008fce0008000f00 */
.L_x_144:
[----:B-1----:R1:W2:Y:S02]  /*a440*/  SYNCS.PHASECHK.TRANS64.TRYWAIT P0, [R0+URZ], R3 ;  /* 0x00000003000075a7 */ /* 0x0022a400080011ff */
[----:B--2---:R-:W-:Y:S05]  /*a450*/  @!P0 NANOSLEEP.SYNCS 0x989680 ;  /* 0x009896800000895d */ /* 0x004fea0003900000 */
[----:B------:R-:W2:Y:S02]  /*a460*/  @!P0 SYNCS.PHASECHK.TRANS64 P0, [R0+URZ], R3 ;  /* 0x00000003000085a7 */ /* 0x000ea400080010ff */
[----:B--2---:R-:W-:Y:S05]  /*a470*/  @!P0 BRA `(.L_x_144) ;  /* 0xfffffffc00f08947 */ /* 0x004fea000383ffff */
[----:B------:R-:W-:Y:S05]  /*a480*/  BRA `(.L_x_145) ;  /* 0xffffff80008c7947 */ /* 0x000fea000383ffff */
.L_x_45:
[----:B---3--:R-:W-:-:S07]  /*a490*/  MOV R0, UR5 ;  /* 0x0000000500007c02 */ /* 0x008fce0008000f00 */
.L_x_146:
[----:B-1----:R1:W2:Y:S02]  /*a4a0*/  SYNCS.PHASECHK.TRANS64.TRYWAIT P0, [R0+URZ], R3 ;  /* 0x00000003000075a7 */ /* 0x0022a400080011ff */
[----:B--2---:R-:W-:Y:S05]  /*a4b0*/  @!P0 NANOSLEEP.SYNCS 0x989680 ;  /* 0x009896800000895d */ /* 0x004fea0003900000 */
[----:B------:R-:W2:Y:S02]  /*a4c0*/  @!P0 SYNCS.PHASECHK.TRANS64 P0, [R0+URZ], R3 ;  /* 0x00000003000085a7 */ /* 0x000ea400080010ff */
[----:B--2---:R-:W-:Y:S05]  /*a4d0*/  @!P0 BRA `(.L_x_146) ;  /* 0xfffffffc00f08947 */ /* 0x004fea000383ffff */
[----:B------:R-:W-:Y:S05]  /*a4e0*/  BRA `(.L_x_147) ;  /* 0xffffff8000987947 */ /* 0x000fea000383ffff */
.L_x_46:
[----:B---3--:R-:W-:-:S07]  /*a4f0*/  MOV R0, UR5 ;  /* 0x0000000500007c02 */ /* 0x008fce0008000f00 */
.L_x_148:
[----:B-1----:R1:W2:Y:S02]  /*a500*/  SYNCS.PHASECHK.TRANS64.TRYWAIT P0, [R0+URZ], R3 ;  /* 0x00000003000075a7 */ /* 0x0022a400080011ff */
[----:B--2---:R-:W-:Y:S05]  /*a510*/  @!P0 NANOSLEEP.SYNCS 0x989680 ;  /* 0x009896800000895d */ /* 0x004fea0003900000 */
[----:B------:R-:W2:Y:S02]  /*a520*/  @!P0 SYNCS.PHASECHK.TRANS64 P0, [R0+URZ], R3 ;  /* 0x00000003000085a7 */ /* 0x000ea400080010ff */
[----:B--2---:R-:W-:Y:S05]  /*a530*/  @!P0 BRA `(.L_x_148) ;  /* 0xfffffffc00f08947 */ /* 0x004fea000383ffff */
[----:B------:R-:W-:Y:S05]  /*a540*/  BRA `(.L_x_149) ;  /* 0xffffff8000a47947 */ /* 0x000fea000383ffff */
.L_x_47:
[----:B---3--:R-:W-:-:S07]  /*a550*/  MOV R0, UR5 ;  /* 0x0000000500007c02 */ /* 0x008fce0008000f00 */
.L_x_150:
[----:B-1----:R1:W2:Y:S02]  /*a560*/  SYNCS.PHASECHK.TRANS64.TRYWAIT P0, [R0+URZ], R3 ;  /* 0x00000003000075a7 */ /* 0x0022a400080011ff */
[----:B--2---:R-:W-:Y:S05]  /*a570*/  @!P0 NANOSLEEP.SYNCS 0x989680 ;  /* 0x009896800000895d */ /* 0x004fea0003900000 */
[----:B------:R-:W2:Y:S02]  /*a580*/  @!P0 SYNCS.PHASECHK.TRANS64 P0, [R0+URZ], R3 ;  /* 0x00000003000085a7 */ /* 0x000ea400080010ff */
[----:B--2---:R-:W-:Y:S05]  /*a590*/  @!P0 BRA `(.L_x_150) ;  /* 0xfffffffc00f08947 */ /* 0x004fea000383ffff */
[----:B------:R-:W-:Y:S05]  /*a5a0*/  BRA `(.L_x_151) ;  /* 0xffffff8000b07947 */ /* 0x000fea000383ffff */
.L_x_50:
[----:B-1----:R1:W2:Y:S02]  /*a5b0*/  SYNCS.PHASECHK.TRANS64.TRYWAIT P0, [R0+URZ+0xe0], R5 ;  /* 0x0000e005000075a7 */ /* 0x0022a400080011ff */
[----:B--2---:R-:W-:Y:S05]  /*a5c0*/  @!P0 NANOSLEEP.SYNCS 0x989680 ;  /* 0x009896800000895d */ /* 0x004fea0003900000 */
[----:B------:R-:W2:Y:S02]  /*a5d0*/  @!P0 SYNCS.PHASECHK.TRANS64 P0, [R0+URZ+0xe0], R5 ;  /* 0x0000e005000085a7 */ /* 0x000ea400080010ff */
[----:B--2---:R-:W-:Y:S05]  /*a5e0*/  @!P0 BRA `(.L_x_50) ;  /* 0xfffffffc00f08947 */ /* 0x004fea000383ffff */
[----:B------:R-:W-:Y:S05]  /*a5f0*/  BRA `(.L_x_152) ;  /* 0xffffff8400107947 */ /* 0x000fea000383ffff */
.L_x_51:
[----:B------:R-:W-:-:S07]  /*a600*/  MOV R0, UR5 ;  /* 0x0000000500007c02 */ /* 0x000fce0008000f00 */
.L_x_153:
[----:B-1----:R1:W2:Y:S02]  /*a610*/  SYNCS.PHASECHK.TRANS64.TRYWAIT P0, [R0+URZ+0xb0], R7 ;  /* 0x0000b007000075a7 */ /* 0x0022a400080011ff */
[----:B--2---:R-:W-:Y:S05]  /*a620*/  @!P0 NANOSLEEP.SYNCS 0x989680 ;  /* 0x009896800000895d */ /* 0x004fea0003900000 */
[----:B------:R-:W2:Y:S02]  /*a630*/  @!P0 SYNCS.PHASECHK.TRANS64 P0, [R0+URZ+0xb0], R7 ;  /* 0x0000b007000085a7 */ /* 0x000ea400080010ff */
[----:B--2---:R-:W-:Y:S05]  /*a640*/  @!P0 BRA `(.L_x_153) ;  /* 0xfffffffc00f08947 */ /* 0x004fea000383ffff */
[----:B------:R-:W-:Y:S05]  /*a650*/  BRA `(.L_x_154) ;  /* 0xffffff8400207947 */ /* 0x000fea000383ffff */
.L_x_52:
[----:B-1----:R1:W2:Y:S02]  /*a660*/  SYNCS.PHASECHK.TRANS64.TRYWAIT P1, [R0+URZ+0xa0], R5 ;  /* 0x0000a005000075a7 */ /* 0x0022a400080211ff */
[----:B--2---:R-:W-:Y:S05]  /*a670*/  @!P1 NANOSLEEP.SYNCS 0x989680 ;  /* 0x009896800000995d */ /* 0x004fea0003900000 */
[----:B------:R-:W2:Y:S02]  /*a680*/  @!P1 SYNCS.PHASECHK.TRANS64 P1, [R0+URZ+0xa0], R5 ;  /* 0x0000a005000095a7 */ /* 0x000ea400080210ff */
[----:B--2---:R-:W-:Y:S05]  /*a690*/  @!P1 BRA `(.L_x_52) ;  /* 0xfffffffc00f09947 */ /* 0x004fea000383ffff */
[----:B------:R-:W-:Y:S05]  /*a6a0*/  BRA `(.L_x_155) ;  /* 0xffffff8400507947 */ /* 0x000fea000383ffff */
.L_x_55:
[----:B------:R-:W-:-:S07]  /*a6b0*/  MOV R0, UR5 ;  /* 0x0000000500007c02 */ /* 0x000fce0008000f00 */
.L_x_156:
[----:B-1----:R1:W2:Y:S02]  /*a6c0*/  SYNCS.PHASECHK.TRANS64.TRYWAIT P0, [R0+URZ+0xb0], R3 ;  /* 0x0000b003000075a7 */ /* 0x0022a400080011ff */
[----:B--2---:R-:W-:Y:S05]  /*a6d0*/  @!P0 NANOSLEEP.SYNCS 0x989680 ;  /* 0x009896800000895d */ /* 0x004fea0003900000 */
[----:B------:R-:W2:Y:S02]  /*a6e0*/  @!P0 SYNCS.PHASECHK.TRANS64 P0, [R0+URZ+0xb0], R3 ;  /* 0x0000b003000085a7 */ /* 0x000ea400080010ff */
[----:B--2---:R-:W-:Y:S05]  /*a6f0*/  @!P0 BRA `(.L_x_156) ;  /* 0xfffffffc00f08947 */ /* 0x004fea000383ffff */
[----:B------:R-:W-:Y:S05]  /*a700*/  BRA `(.L_x_54) ;  /* 0xffffff8400a47947 */ /* 0x000fea000383ffff */
.L_x_64:
[----:B-1----:R-:W-:-:S04]  /*a710*/  MOV R4, UR4 ;  /* 0x0000000400047c02 */ /* 0x002fc80008000f00 */
[----:B------:R1:W2:Y:S03]  /*a720*/  SYNCS.PHASECHK.TRANS64.TRYWAIT P0, [R4+URZ+0x8], R5 ;  /* 0x00000805040075a7 */ /* 0x0002a600080011ff */
[----:B--2---:R-:W-:Y:S05]  /*a730*/  @!P0 NANOSLEEP.SYNCS 0x989680 ;  /* 0x009896800000895d */ /* 0x004fea0003900000 */
[----:B------:R-:W2:Y:S02]  /*a740*/  @!P0 SYNCS.PHASECHK.TRANS64 P0, [R4+URZ+0x8], R5 ;  /* 0x00000805040085a7 */ /* 0x000ea400080010ff */
[----:B--2---:R-:W-:Y:S05]  /*a750*/  @!P0 BRA `(.L_x_64) ;  /* 0xfffffffc00ec8947 */ /* 0x004fea000383ffff */
[----:B------:R-:W-:Y:S05]  /*a760*/  BRA `(.L_x_63) ;  /* 0xffffff8800587947 */ /* 0x000fea000383ffff */
.L_x_66:
[----:B------:R-:W-:Y:S01]  /*a770*/  BSSY B0, `(.L_x_157) ;  /* 0x0000006000007945 */ /* 0x000fe20003800000 */
[----:B------:R-:W-:-:S07]  /*a780*/  MOV R15, 0xffffffff ;  /* 0xffffffff000f7802 */ /* 0x000fce0000000f00 */
[----:B-1---5:R-:W-:Y:S05]  /*a790*/  WARPSYNC.COLLECTIVE R15, `(.L_x_158) ;  /* 0x000000000f0c7348 */ /* 0x022fea0003c00000 */
[----:B------:R-:W-:Y:S02]  /*a7a0*/  ELECT P6, UR79, PT ;  /* 0x00000000004f782f */ /* 0x000fe400038c0000 */
[----:B------:R-:W-:Y:S01]  /*a7b0*/  MOV R14, UR79 ;  /* 0x0000004f000e7c02 */ /* 0x000fe20008000f00 */
[----:B-1---5:R-:W-:Y:S10]  /*a7c0*/  ENDCOLLECTIVE ;  /* 0x000000000000791b */ /* 0x022ff40003800000 */
.L_x_158:
[----:B------:R-:W-:Y:S05]  /*a7d0*/  BSYNC B0 ;  /* 0x0000000000007941 */ /* 0x000fea0003800000 */
.L_x_157:
[----:B------:R-:W-:Y:S05]  /*a7e0*/  BRA `(.L_x_159) ;  /* 0xffffff8800887947 */ /* 0x000fea000383ffff */
.L_x_68:
[----:B-1----:R-:W-:-:S04]  /*a7f0*/  MOV R2, UR4 ;  /* 0x0000000400027c02 */ /* 0x002fc80008000f00 */
[----:B------:R1:W2:Y:S03]  /*a800*/  SYNCS.PHASECHK.TRANS64.TRYWAIT P0, [R2+URZ+0x8], R3 ;  /* 0x00000803020075a7 */ /* 0x0002a600080011ff */
[----:B--2---:R-:W-:Y:S05]  /*a810*/  @!P0 NANOSLEEP.SYNCS 0x989680 ;  /* 0x009896800000895d */ /* 0x004fea0003900000 */
[----:B------:R-:W2:Y:S02]  /*a820*/  @!P0 SYNCS.PHASECHK.TRANS64 P0, [R2+URZ+0x8], R3 ;  /* 0x00000803020085a7 */ /* 0x000ea400080010ff */
[----:B--2---:R-:W-:Y:S05]  /*a830*/  @!P0 BRA `(.L_x_68) ;  /* 0xfffffffc00ec8947 */ /* 0x004fea000383ffff */
[----:B------:R-:W-:Y:S05]  /*a840*/  BRA `(.L_x_67) ;  /* 0xffffff88008c7947 */ /* 0x000fea000383ffff */
.L_x_69:
[----:B-1----:R1:W2:Y:S02]  /*a850*/  SYNCS.PHASECHK.TRANS64.TRYWAIT P0, [R0+URZ+0xa0], R5 ;  /* 0x0000a005000075a7 */ /* 0x0022a400080011ff */
[----:B--2---:R-:W-:Y:S05]  /*a860*/  @!P0 NANOSLEEP.SYNCS 0x989680 ;  /* 0x009896800000895d */ /* 0x004fea0003900000 */
[----:B------:R-:W2:Y:S02]  /*a870*/  @!P0 SYNCS.PHASECHK.TRANS64 P0, [R0+URZ+0xa0], R5 ;  /* 0x0000a005000085a7 */ /* 0x000ea400080010ff */
[----:B--2---:R-:W-:Y:S05]  /*a880*/  @!P0 BRA `(.L_x_69) ;  /* 0xfffffffc00f08947 */ /* 0x004fea000383ffff */
[----:B------:R-:W-:Y:S05]  /*a890*/  BRA `(.L_x_160) ;  /* 0xffffff8c00787947 */ /* 0x000fea000383ffff */
.L_x_71:
[----:B------:R-:W-:-:S07]  /*a8a0*/  MOV R0, UR19 ;  /* 0x0000001300007c02 */ /* 0x000fce0008000f00 */
.L_x_161:
[----:B-1----:R1:W2:Y:S02]  /*a8b0*/  SYNCS.PHASECHK.TRANS64.TRYWAIT P0, [R0+URZ+0xd0], R5 ;  /* 0x0000d005000075a7 */ /* 0x0022a400080011ff */
[----:B--2---:R-:W-:Y:S05]  /*a8c0*/  @!P0 NANOSLEEP.SYNCS 0x989680 ;  /* 0x009896800000895d */ /* 0x004fea0003900000 */
[----:B------:R-:W2:Y:S02]  /*a8d0*/  @!P0 SYNCS.PHASECHK.TRANS64 P0, [R0+URZ+0xd0], R5 ;  /* 0x0000d005000085a7 */ /* 0x000ea400080010ff */
[----:B--2---:R-:W-:Y:S05]  /*a8e0*/  @!P0 BRA `(.L_x_161) ;  /* 0xfffffffc00f08947 */ /* 0x004fea000383ffff */
[----:B------:R-:W-:Y:S05]  /*a8f0*/  BRA `(.L_x_162) ;  /* 0xffffff8c00c47947 */ /* 0x000fea000383ffff */
.L_x_74:
[----:B------:R-:W-:Y:S07]  /*a900*/  MOV R0, UR7 ;  /* 0x0000000700007c02 */ /* 0x000fee0008000f00 */
.L_x_163:
[----:B-1----:R1:W2:Y:S02]  /*a910*/  SYNCS.PHASECHK.TRANS64.TRYWAIT P0, [R0+URZ], R5 ;  /* 0x00000005000075a7 */ /* 0x0022a400080011ff */
[----:B--2---:R-:W-:Y:S05]  /*a920*/  @!P0 NANOSLEEP.SYNCS 0x989680 ;  /* 0x009896800000895d */ /* 0x004fea0003900000 */
[----:B------:R-:W2:Y:S02]  /*a930*/  @!P0 SYNCS.PHASECHK.TRANS64 P0, [R0+URZ], R5 ;  /* 0x00000005000085a7 */ /* 0x000ea400080010ff */
[----:B--2---:R-:W-:Y:S05]  /*a940*/  @!P0 BRA `(.L_x_163) ;  /* 0xfffffffc00f08947 */ /* 0x004fea000383ffff */
[----:B------:R-:W-:Y:S05]  /*a950*/  BRA `(.L_x_73) ;  /* 0xffffff8c00d87947 */ /* 0x000fea000383ffff */
.L_x_78:
[----:B-1----:R-:W-:-:S07]  /*a960*/  MOV R0, UR5 ;  /* 0x0000000500007c02 */ /* 0x002fce0008000f00 */
.L_x_164:
[----:B-1----:R1:W2:Y:S02]  /*a970*/  SYNCS.PHASECHK.TRANS64.TRYWAIT P0, [R0+URZ], R3 ;  /* 0x00000003000075a7 */ /* 0x0022a400080011ff */
[----:B--2---:R-:W-:Y:S05]  /*a980*/  @!P0 NANOSLEEP.SYNCS 0x989680 ;  /* 0x009896800000895d */ /* 0x004fea0003900000 */
[----:B------:R-:W2:Y:S02]  /*a990*/  @!P0 SYNCS.PHASECHK.TRANS64 P0, [R0+URZ], R3 ;  /* 0x00000003000085a7 */ /* 0x000ea400080010ff */
[----:B--2---:R-:W-:Y:S05]  /*a9a0*/  @!P0 BRA `(.L_x_164) ;  /* 0xfffffffc00f08947 */ /* 0x004fea000383ffff */
[----:B------:R-:W-:Y:S05]  /*a9b0*/  BRA `(.L_x_165) ;  /* 0xffffff9000cc7947 */ /* 0x000fea000383ffff */
.L_x_81:
[----:B------:R-:W-:-:S07]  /*a9c0*/  MOV R0, UR11 ;  /* 0x0000000b00007c02 */ /* 0x000fce0008000f00 */
.L_x_166:
[----:B-1----:R1:W2:Y:S02]  /*a9d0*/  SYNCS.PHASECHK.TRANS64.TRYWAIT P1, [R0+URZ+0x100], R3 ;  /* 0x00010003000075a7 */ /* 0x0022a400080211ff */
[----:B--2---:R-:W-:Y:S05]  /*a9e0*/  @!P1 NANOSLEEP.SYNCS 0x989680 ;  /* 0x009896800000995d */ /* 0x004fea0003900000 */
[----:B------:R-:W2:Y:S02]  /*a9f0*/  @!P1 SYNCS.PHASECHK.TRANS64 P1, [R0+URZ+0x100], R3 ;  /* 0x00010003000095a7 */ /* 0x000ea400080210ff */
[----:B--2---:R-:W-:Y:S05]  /*aa00*/  @!P1 BRA `(.L_x_166) ;  /* 0xfffffffc00f09947 */ /* 0x004fea000383ffff */
[----:B------:R-:W-:Y:S05]  /*aa10*/  BRA `(.L_x_167) ;  /* 0xffffff9400187947 */ /* 0x000fea000383ffff */
.L_x_86:
[----:B----4-:R4:W1:Y:S02]  /*aa20*/  SYNCS.PHASECHK.TRANS64.TRYWAIT P0, [R0+URZ+0xa0], R3 ;  /* 0x0000a003000075a7 */ /* 0x01086400080011ff */
[----:B-1----:R-:W-:Y:S05]  /*aa30*/  @!P0 NANOSLEEP.SYNCS 0x989680 ;  /* 0x009896800000895d */ /* 0x002fea0003900000 */
[----:B------:R-:W1:Y:S02]  /*aa40*/  @!P0 SYNCS.PHASECHK.TRANS64 P0, [R0+URZ+0xa0], R3 ;  /* 0x0000a003000085a7 */ /* 0x000e6400080010ff */
[----:B-1----:R-:W-:Y:S05]  /*aa50*/  @!P0 BRA `(.L_x_86) ;  /* 0xfffffffc00f08947 */ /* 0x002fea000383ffff */
[----:B------:R-:W-:Y:S05]  /*aa60*/  BRA `(.L_x_168) ;  /* 0xffffff9800287947 */ /* 0x000fea000383ffff */
.L_x_89:
[----:B------:R-:W-:Y:S07]  /*aa70*/  MOV R0, UR6 ;  /* 0x0000000600007c02 */ /* 0x000fee0008000f00 */
.L_x_169:
[----:B-1----:R1:W4:Y:S02]  /*aa80*/  SYNCS.PHASECHK.TRANS64.TRYWAIT P0, [R0+URZ+0x98], R3 ;  /* 0x00009803000075a7 */ /* 0x00232400080011ff */
[----:B----4-:R-:W-:Y:S05]  /*aa90*/  @!P0 NANOSLEEP.SYNCS 0x989680 ;  /* 0x009896800000895d */ /* 0x010fea0003900000 */
[----:B------:R-:W4:Y:S02]  /*aaa0*/  @!P0 SYNCS.PHASECHK.TRANS64 P0, [R0+URZ+0x98], R3 ;  /* 0x00009803000085a7 */ /* 0x000f2400080010ff */
[----:B----4-:R-:W-:Y:S05]  /*aab0*/  @!P0 BRA `(.L_x_169) ;  /* 0xfffffffc00f08947 */ /* 0x010fea000383ffff */
[----:B------:R-:W-:Y:S05]  /*aac0*/  BRA `(.L_x_88) ;  /* 0xffffff9c00087947 */ /* 0x000fea000383ffff */
.L_x_92:
[----:B------:R-:W-:Y:S07]  /*aad0*/  MOV R3, UR6 ;  /* 0x0000000600037c02 */ /* 0x000fee0008000f00 */
.L_x_170:
[----:B-1----:R1:W2:Y:S02]  /*aae0*/  SYNCS.PHASECHK.TRANS64.TRYWAIT P0, [R3+URZ+0x78], R12 ;  /* 0x0000780c030075a7 */ /* 0x0022a400080011ff */
[----:B--2---:R-:W-:Y:S05]  /*aaf0*/  @!P0 NANOSLEEP.SYNCS 0x989680 ;  /* 0x009896800000895d */ /* 0x004fea0003900000 */
[----:B------:R-:W2:Y:S02]  /*ab00*/  @!P0 SYNCS.PHASECHK.TRANS64 P0, [R3+URZ+0x78], R12 ;  /* 0x0000780c030085a7 */ /* 0x000ea400080010ff */
[----:B--2---:R-:W-:Y:S05]  /*ab10*/  @!P0 BRA `(.L_x_170) ;  /* 0xfffffffc00f08947 */ /* 0x004fea000383ffff */
[----:B------:R-:W-:Y:S05]  /*ab20*/  BRA `(.L_x_171) ;  /* 0xffffff9c00807947 */ /* 0x000fea000383ffff */
.L_x_93:
[----:B-1----:R-:W-:Y:S07]  /*ab30*/  MOV R3, UR6 ;  /* 0x0000000600037c02 */ /* 0x002fee0008000f00 */
.L_x_172:
[----:B-1----:R1:W2:Y:S02]  /*ab40*/  SYNCS.PHASECHK.TRANS64.TRYWAIT P0, [R3+URZ+0x80], R12 ;  /* 0x0000800c030075a7 */ /* 0x0022a400080011ff */
[----:B--2---:R-:W-:Y:S05]  /*ab50*/  @!P0 NANOSLEEP.SYNCS 0x989680 ;  /* 0x009896800000895d */ /* 0x004fea0003900000 */
[----:B------:R-:W2:Y:S02]  /*ab60*/  @!P0 SYNCS.PHASECHK.TRANS64 P0, [R3+URZ+0x80], R12 ;  /* 0x0000800c030085a7 */ /* 0x000ea400080010ff */
[----:B--2---:R-:W-:Y:S05]  /*ab70*/  @!P0 BRA `(.L_x_172) ;  /* 0xfffffffc00f08947 */ /* 0x004fea000383ffff */
[----:B------:R-:W-:Y:S05]  /*ab80*/  BRA `(.L_x_173) ;  /* 0xffffff9c00c07947 */ /* 0x000fea000383ffff */
.L_x_94:
[----:B------:R-:W-:Y:S07]  /*ab90*/  MOV R3, UR6 ;  /* 0x0000000600037c02 */ /* 0x000fee0008000f00 */
.L_x_174:
[----:B-1----:R1:W2:Y:S02]  /*aba0*/  SYNCS.PHASECHK.TRANS64.TRYWAIT P0, [R3+URZ+0x88], R12 ;  /* 0x0000880c030075a7 */ /* 0x0022a400080011ff */
[----:B--2---:R-:W-:Y:S05]  /*abb0*/  @!P0 NANOSLEEP.SYNCS 0x989680 ;  /* 0x009896800000895d */ /* 0x004fea0003900000 */
[----:B------:R-:W2:Y:S02]  /*abc0*/  @!P0 SYNCS.PHASECHK.TRANS64 P0, [R3+URZ+0x88], R12 ;  /* 0x0000880c030085a7 */ /* 0x000ea400080010ff */
[----:B--2---:R-:W-:Y:S05]  /*abd0*/  @!P0 BRA `(.L_x_174) ;  /* 0xfffffffc00f08947 */ /* 0x004fea000383ffff */
[----:B------:R-:W-:Y:S05]  /*abe0*/  BRA `(.L_x_175) ;  /* 0xffffffa000487947 */ /* 0x000fea000383ffff */
.L_x_96:
[----:B------:R-:W-:-:S07]  /*abf0*/  MOV R0, UR6 ;  /* 0x0000000600007c02 */ /* 0x000fce0008000f00 */
.L_x_176:
[----:B-1----:R1:W2:Y:S02]  /*ac00*/  SYNCS.PHASECHK.TRANS64.TRYWAIT P0, [R0+URZ+0x78], R3 ;  /* 0x00007803000075a7 */ /* 0x0022a400080011ff */
[----:B--2---:R-:W-:Y:S05]  /*ac10*/  @!P0 NANOSLEEP.SYNCS 0x989680 ;  /* 0x009896800000895d */ /* 0x004fea0003900000 */
[----:B------:R-:W2:Y:S02]  /*ac20*/  @!P0 SYNCS.PHASECHK.TRANS64 P0, [R0+URZ+0x78], R3 ;  /* 0x00007803000085a7 */ /* 0x000ea400080010ff */
[----:B--2---:R-:W-:Y:S05]  /*ac30*/  @!P0 BRA `(.L_x_176) ;  /* 0xfffffffc00f08947 */ /* 0x004fea000383ffff */
[----:B------:R-:W-:Y:S05]  /*ac40*/  BRA `(.L_x_177) ;  /* 0xffffffa000b87947 */ /* 0x000fea000383ffff */
.L_x_97:
[----:B-1----:R-:W-:-:S07]  /*ac50*/  MOV R0, UR6 ;  /* 0x0000000600007c02 */ /* 0x002fce0008000f00 */
.L_x_178:
[----:B-1----:R1:W2:Y:S02]  /*ac60*/  SYNCS.PHASECHK.TRANS64.TRYWAIT P0, [R0+URZ+0x80], R3 ;  /* 0x00008003000075a7 */ /* 0x0022a400080011ff */
[----:B--2---:R-:W-:Y:S05]  /*ac70*/  @!P0 NANOSLEEP.SYNCS 0x989680 ;  /* 0x009896800000895d */ /* 0x004fea0003900000 */
[----:B------:R-:W2:Y:S02]  /*ac80*/  @!P0 SYNCS.PHASECHK.TRANS64 P0, [R0+URZ+0x80], R3 ;  /* 0x00008003000085a7 */ /* 0x000ea400080010ff */
[----:B--2---:R-:W-:Y:S05]  /*ac90*/  @!P0 BRA `(.L_x_178) ;  /* 0xfffffffc00f08947 */ /* 0x004fea000383ffff */
[----:B------:R-:W-:Y:S05]  /*aca0*/  BRA `(.L_x_179) ;  /* 0xffffffa000a87947 */ /* 0x000fea000383ffff */
.L_x_99:
[----:B--2---:R2:W3:Y:S02]  /*acb0*/  SYNCS.PHASECHK.TRANS64.TRYWAIT P0, [R0+URZ+0xa0], R3 ;  /* 0x0000a003000075a7 */ /* 0x0044e400080011ff */
[----:B---3--:R-:W-:Y:S05]  /*acc0*/  @!P0 NANOSLEEP.SYNCS 0x989680 ;  /* 0x009896800000895d */ /* 0x008fea0003900000 */
[----:B------:R-:W3:Y:S02]  /*acd0*/  @!P0 SYNCS.PHASECHK.TRANS64 P0, [R0+URZ+0xa0], R3 ;  /* 0x0000a003000085a7 */ /* 0x000ee400080010ff */
[----:B---3--:R-:W-:Y:S05]  /*ace0*/  @!P0 BRA `(.L_x_99) ;  /* 0xfffffffc00f08947 */ /* 0x008fea000383ffff */
[----:B------:R-:W-:Y:S05]  /*acf0*/  BRA `(.L_x_180) ;  /* 0xffffffa400707947 */ /* 0x000fea000383ffff */
.L_x_109:
[----:B-1----:R1:W3:Y:S02]  /*ad00*/  SYNCS.PHASECHK.TRANS64.TRYWAIT P1, [R3+URZ+0x60], R0 ;  /* 0x00006000030075a7 */ /* 0x0022e400080211ff */
[----:B---3--:R-:W-:Y:S05]  /*ad10*/  @!P1 NANOSLEEP.SYNCS 0x989680 ;  /* 0x009896800000995d */ /* 0x008fea0003900000 */
[----:B------:R-:W3:Y:S02]  /*ad20*/  @!P1 SYNCS.PHASECHK.TRANS64 P1, [R3+URZ+0x60], R0 ;  /* 0x00006000030095a7 */ /* 0x000ee400080210ff */
[----:B---3--:R-:W-:Y:S05]  /*ad30*/  @!P1 BRA `(.L_x_109) ;  /* 0xfffffffc00f09947 */ /* 0x008fea000383ffff */
[----:B------:R-:W-:Y:S05]  /*ad40*/  BRA `(.L_x_108) ;  /* 0xffffffb000887947 */ /* 0x000fea000383ffff */
.L_x_111:
[----:B---3--:R3:W4:Y:S02]  /*ad50*/  SYNCS.PHASECHK.TRANS64.TRYWAIT P0, [R185+URZ+0xc0], R4 ;  /* 0x0000c004b90075a7 */ /* 0x00872400080011ff */
[----:B----4-:R-:W-:Y:S05]  /*ad60*/  @!P0 NANOSLEEP.SYNCS 0x989680 ;  /* 0x009896800000895d */ /* 0x010fea0003900000 */
[----:B------:R-:W4:Y:S02]  /*ad70*/  @!P0 SYNCS.PHASECHK.TRANS64 P0, [R185+URZ+0xc0], R4 ;  /* 0x0000c004b90085a7 */ /* 0x000f2400080010ff */
[----:B----4-:R-:W-:Y:S05]  /*ad80*/  @!P0 BRA `(.L_x_111) ;  /* 0xfffffffc00f08947 */ /* 0x010fea000383ffff */
[----:B------:R-:W-:Y:S05]  /*ad90*/  BRA `(.L_x_110) ;  /* 0xffffffb000e47947 */ /* 0x000fea000383ffff */
.L_x_121:
[----:B--2---:R2:W3:Y:S02]  /*ada0*/  SYNCS.PHASECHK.TRANS64.TRYWAIT P0, [R4+URZ+0x60], R3 ;  /* 0x00006003040075a7 */ /* 0x0044e400080011ff */
[----:B---3--:R-:W-:Y:S05]  /*adb0*/  @!P0 NANOSLEEP.SYNCS 0x989680 ;  /* 0x009896800000895d */ /* 0x008fea0003900000 */
[----:B------:R-:W3:Y:S02]  /*adc0*/  @!P0 SYNCS.PHASECHK.TRANS64 P0, [R4+URZ+0x60], R3 ;  /* 0x00006003040085a7 */ /* 0x000ee400080010ff */
[----:B---3--:R-:W-:Y:S05]  /*add0*/  @!P0 BRA `(.L_x_121) ;  /* 0xfffffffc00f08947 */ /* 0x008fea000383ffff */
[----:B------:R-:W-:Y:S05]  /*ade0*/  BRA `(.L_x_120) ;  /* 0xffffffc400fc7947 */ /* 0x000fea000383ffff */
.L_x_131:
[----:B-1----:R1:W2:Y:S02]  /*adf0*/  SYNCS.PHASECHK.TRANS64.TRYWAIT P0, [R3+URZ+0x60], R8 ;  /* 0x00006008030075a7 */ /* 0x0022a400080011ff */
[----:B--2---:R-:W-:Y:S05]  /*ae00*/  @!P0 NANOSLEEP.SYNCS 0x989680 ;  /* 0x009896800000895d */ /* 0x004fea0003900000 */
[----:B------:R-:W2:Y:S02]  /*ae10*/  @!P0 SYNCS.PHASECHK.TRANS64 P0, [R3+URZ+0x60], R8 ;  /* 0x00006008030085a7 */ /* 0x000ea400080010ff */
[----:B--2---:R-:W-:Y:S05]  /*ae20*/  @!P0 BRA `(.L_x_131) ;  /* 0xfffffffc00f08947 */ /* 0x004fea000383ffff */
[----:B------:R-:W-:Y:S05]  /*ae30*/  BRA `(.L_x_130) ;  /* 0xffffffdc00787947 */ /* 0x000fea000383ffff */
        .weak           $__internal_0_$__cuda_sm10x_tcgen05_guardrail_trap_col_being_dealloced_not_returned_by_alloc
        .type           $__internal_0_$__cuda_sm10x_tcgen05_guardrail_trap_col_being_dealloced_not_returned_by_alloc,@function
        .size           $__internal_0_$__cuda_sm10x_tcgen05_guardrail_trap_col_being_dealloced_not_returned_by_alloc,($__internal_1_$__cuda_sm10x_tcgen05_guardrail_trap_phase_invalid_during_alloc - $__internal_0_$__cuda_sm10x_tcgen05_guardrail_trap_col_being_dealloced_not_returned_by_alloc)
$__internal_0_$__cuda_sm10x_tcgen05_guardrail_trap_col_being_dealloced_not_returned_by_alloc:
[----:B------:R-:W-:Y:S05]  /*ae40*/  BPT.TRAP 0x1 ;  /* 0x000000040000795c */ /* 0x000fea0000300000 */
[----:B------:R-:W-:-:S04]  /*ae50*/  HFMA2 R3, -RZ, RZ, 0, 0 ;  /* 0x00000000ff037431 */ /* 0x000fc800000001ff */
[----:B------:R-:W-:Y:S05]  /*ae60*/  RET.REL.NODEC R2 `(_ZN7cutlass13device_kernelINS_4gemm6kernel13GemmUniversalIN4cute5tupleIJiiiiEEENS1_10collective13CollectiveMmaINS1_35MainloopSm100TmaUmmaWarpSpecializedILi6ELi2ELi2ENS5_IJNS4_1CILi2EEENSA_ILi1EEESC_EEEEENS5_IJNSA_ILi256EEENSA_ILi192EEENSA_ILi128EEEEEENS_12float_e4m3_tENS5_IJlSC_lEEESJ_SK_NS4_8TiledMMAINS4_8MMA_AtomIJNS4_10MMA_TraitsINS4_25SM100_MMA_F8F6F4_2x1SM_SSEJSJ_SJ_fSF_SG_NS4_17integral_constantINS4_4UMMA5MajorELSR_0EEESS_NSP_INSQ_7ScaleInELST_0EEESU_EEEEEENS4_6LayoutINS5_IJSC_SC_SC_EEENS5_IJNSA_ILi0EEESZ_SZ_EEEEENS5_IJNS4_10UnderscoreES12_S12_EEEEENS4_18SM100_TMA_2SM_LOADENS4_14ComposedLayoutINS4_7SwizzleILi3ELi4ELi3EEENS4_18smem_ptr_flag_bitsILi8EEENSX_INS5_IJNSA_ILi8EEESH_EEENS5_IJSH_SC_EEEEEEEvNS4_8identityES15_S1F_vS1G_EENS_8epilogue10collective18CollectiveEpilogueINS1I_23Sm100TmaWarpSpecializedILi3ELi2ELi64ELb0ELb0EEEJNS5_IJSH_SG_SH_EEENS5_IJNSX_ISH_SC_EENSX_INSA_ILi64EEESC_EEEEESJ_SK_SJ_SK_NS1I_6fusion15FusionCallbacksIS1M_NS1S_17LinearCombinationISJ_fSJ_fLNS_15FloatRoundStyleE2EEES1N_S1R_JEEENS4_5SM1004TMEM4LOAD26SM100_TMEM_LOAD_32dp32b64xENS4_13SM90_TMA_LOADENS16_INS17_ILi2ELi4ELi3EEES1A_NSX_INS5_IJS1B_S1P_EEENS5_IJS1P_SC_EEEEEEENS4_39AutoVectorizingCopyWithAssumedAlignmentILi128EEENS4_14SM90_TMA_STOREES27_S29_S29_EEEvvEEEEvNT_6ParamsE) ;  /* 0xffffff5002647950 */ /* 0x000fea0003c3ffff */
        .weak           $__internal_1_$__cuda_sm10x_tcgen05_guardrail_trap_phase_invalid_during_alloc
        .type           $__internal_1_$__cuda_sm10x_tcgen05_guardrail_trap_phase_invalid_during_alloc,@function
        .size           $__internal_1_$__cuda_sm10x_tcgen05_guardrail_trap_phase_invalid_during_alloc,($__internal_2_$__cuda_sm10x_tcgen05_guardrail_trap_unallocated_columns_being_dealloced - $__internal_1_$__cuda_sm10x_tcgen05_guardrail_trap_phase_invalid_during_alloc)
$__internal_1_$__cuda_sm10x_tcgen05_guardrail_trap_phase_invalid_during_alloc:
[----:B------:R-:W-:Y:S05]  /*ae70*/  BPT.TRAP 0x1 ;  /* 0x000000040000795c */ /* 0x000fea0000300000 */
[----:B------:R-:W-:-:S04]  /*ae80*/  MOV R3, 0x0 ;  /* 0x0000000000037802 */ /* 0x000fc80000000f00 */
[----:B------:R-:W-:Y:S05]  /*ae90*/  RET.REL.NODEC R2 `(_ZN7cutlass13device_kernelINS_4gemm6kernel13GemmUniversalIN4cute5tupleIJiiiiEEENS1_10collective13CollectiveMmaINS1_35MainloopSm100TmaUmmaWarpSpecializedILi6ELi2ELi2ENS5_IJNS4_1CILi2EEENSA_ILi1EEESC_EEEEENS5_IJNSA_ILi256EEENSA_ILi192EEENSA_ILi128EEEEEENS_12float_e4m3_tENS5_IJlSC_lEEESJ_SK_NS4_8TiledMMAINS4_8MMA_AtomIJNS4_10MMA_TraitsINS4_25SM100_MMA_F8F6F4_2x1SM_SSEJSJ_SJ_fSF_SG_NS4_17integral_constantINS4_4UMMA5MajorELSR_0EEESS_NSP_INSQ_7ScaleInELST_0EEESU_EEEEEENS4_6LayoutINS5_IJSC_SC_SC_EEENS5_IJNSA_ILi0EEESZ_SZ_EEEEENS5_IJNS4_10UnderscoreES12_S12_EEEEENS4_18SM100_TMA_2SM_LOADENS4_14ComposedLayoutINS4_7SwizzleILi3ELi4ELi3EEENS4_18smem_ptr_flag_bitsILi8EEENSX_INS5_IJNSA_ILi8EEESH_EEENS5_IJSH_SC_EEEEEEEvNS4_8identityES15_S1F_vS1G_EENS_8epilogue10collective18CollectiveEpilogueINS1I_23Sm100TmaWarpSpecializedILi3ELi2ELi64ELb0ELb0EEEJNS5_IJSH_SG_SH_EEENS5_IJNSX_ISH_SC_EENSX_INSA_ILi64EEESC_EEEEESJ_SK_SJ_SK_NS1I_6fusion15FusionCallbacksIS1M_NS1S_17LinearCombinationISJ_fSJ_fLNS_15FloatRoundStyleE2EEES1N_S1R_JEEENS4_5SM1004TMEM4LOAD26SM100_TMEM_LOAD_32dp32b64xENS4_13SM90_TMA_LOADENS16_INS17_ILi2ELi4ELi3EEES1A_NSX_INS5_IJS1B_S1P_EEENS5_IJS1P_SC_EEEEEEENS4_39AutoVectorizingCopyWithAssumedAlignmentILi128EEENS4_14SM90_TMA_STOREES27_S29_S29_EEEvvEEEEvNT_6ParamsE) ;  /* 0xffffff5002587950 */ /* 0x000fea0003c3ffff */
        .weak           $__internal_2_$__cuda_sm10x_tcgen05_guardrail_trap_unallocated_columns_being_dealloced
        .type           $__internal_2_$__cuda_sm10x_tcgen05_guardrail_trap_unallocated_columns_being_dealloced,@function
        .size           $__internal_2_$__cuda_sm10x_tcgen05_guardrail_trap_unallocated_columns_being_dealloced,(.L_x_182 - $__internal_2_$__cuda_sm10x_tcgen05_guardrail_trap_unallocated_columns_being_dealloced)
$__internal_2_$__cuda_sm10x_tcgen05_guardrail_trap_unallocated_columns_being_dealloced:
[----:B------:R-:W-:Y:S05]  /*aea0*/  BPT.TRAP 0x1 ;  /* 0x000000040000795c */ /* 0x000fea0000300000 */
[----:B------:R-:W-:-:S04]  /*aeb0*/  HFMA2 R3, -RZ, RZ, 0, 0 ;  /* 0x00000000ff037431 */ /* 0x000fc800000001ff */
[----:B------:R-:W-:Y:S05]  /*aec0*/  RET.REL.NODEC R2 `(_ZN7cutlass13device_kernelINS_4gemm6kernel13GemmUniversalIN4cute5tupleIJiiiiEEENS1_10collective13CollectiveMmaINS1_35MainloopSm100TmaUmmaWarpSpecializedILi6ELi2ELi2ENS5_IJNS4_1CILi2EEENSA_ILi1EEESC_EEEEENS5_IJNSA_ILi256EEENSA_ILi192EEENSA_ILi128EEEEEENS_12float_e4m3_tENS5_IJlSC_lEEESJ_SK_NS4_8TiledMMAINS4_8MMA_AtomIJNS4_10MMA_TraitsINS4_25SM100_MMA_F8F6F4_2x1SM_SSEJSJ_SJ_fSF_SG_NS4_17integral_constantINS4_4UMMA5MajorELSR_0EEESS_NSP_INSQ_7ScaleInELST_0EEESU_EEEEEENS4_6LayoutINS5_IJSC_SC_SC_EEENS5_IJNSA_ILi0EEESZ_SZ_EEEEENS5_IJNS4_10UnderscoreES12_S12_EEEEENS4_18SM100_TMA_2SM_LOADENS4_14ComposedLayoutINS4_7SwizzleILi3ELi4ELi3EEENS4_18smem_ptr_flag_bitsILi8EEENSX_INS5_IJNSA_ILi8EEESH_EEENS5_IJSH_SC_EEEEEEEvNS4_8identityES15_S1F_vS1G_EENS_8epilogue10collective18CollectiveEpilogueINS1I_23Sm100TmaWarpSpecializedILi3ELi2ELi64ELb0ELb0EEEJNS5_IJSH_SG_SH_EEENS5_IJNSX_ISH_SC_EENSX_INSA_ILi64EEESC_EEEEESJ_SK_SJ_SK_NS1I_6fusion15FusionCallbacksIS1M_NS1S_17LinearCombinationISJ_fSJ_fLNS_15FloatRoundStyleE2EEES1N_S1R_JEEENS4_5SM1004TMEM4LOAD26SM100_TMEM_LOAD_32dp32b64xENS4_13SM90_TMA_LOADENS16_INS17_ILi2ELi4ELi3EEES1A_NSX_INS5_IJS1B_S1P_EEENS5_IJS1P_SC_EEEEEEENS4_39AutoVectorizingCopyWithAssumedAlignmentILi128EEENS4_14SM90_TMA_STOREES27_S29_S29_EEEvvEEEEvNT_6ParamsE) ;  /* 0xffffff50024c7950 */ /* 0x000fea0003c3ffff */
.L_x_181:
[----:B------:R-:W-:-:S00]  /*aed0*/  BRA `(.L_x_181) ;  /* 0xfffffffc00fc7947 */ /* 0x000fc0000383ffff */
[----:B------:R-:W-:-:S00]  /*aee0*/  NOP ;  /* 0x0000000000007918 */ /* 0x000fc00000000000 */
        /* <DEDUP_REMOVED lines=9> */
.L_x_182:


//--------------------- .nv.global.init           --------------------------
	.section	.nv.global.init,"aw",@progbits
.nv.global.init:
	.type		$str$27,@object
	.size		$str$27,($str$28 - $str$27)
$str$27:
        /*0000*/ 	.byte	0x28, 0x61, 0x64, 0x64, 0x72, 0x65, 0x73, 0x73, 0x20, 0x26, 0x20, 0x6d, 0x61, 0x73, 0x6b, 0x29
        /*0010*/ 	.byte	0x20, 0x3d, 0x3d, 0x20, 0x30, 0x00
	.type		$str$28,@object
	.size		$str$28,($str$26 - $str$28)
$str$28:
        /*0016*/ 	.byte	0x2f, 0x74, 0x6d, 0x70, 0x2f, 0x63, 0x75, 0x74, 0x6c, 0x61, 0x73, 0x73, 0x5f, 0x73, 0x77, 0x65
        /*0026*/ 	.byte	0x65, 0x70, 0x5f, 0x73, 0x72, 0x63, 0x2f, 0x69, 0x6e, 0x63, 0x6c, 0x75, 0x64, 0x65, 0x2f, 0x63
        /*0036*/ 	.byte	0x75, 0x74, 0x65, 0x2f, 0x70, 0x6f, 0x69, 0x6e, 0x74, 0x65, 0x72, 0x5f, 0x66, 0x6c, 0x61, 0x67
        /*0046*/ 	.byte	0x67, 0x65, 0x64, 0x2e, 0x68, 0x70, 0x70, 0x00
	.type		$str$26,@object
	.size		$str$26,($str$25 - $str$26)
$str$26:
        /*004e*/ 	.byte	0x2f, 0x74, 0x6d, 0x70, 0x2f, 0x63, 0x75, 0x74, 0x6c, 0x61, 0x73, 0x73, 0x5f, 0x73, 0x77, 0x65
        /*005e*/ 	.byte	0x65, 0x70, 0x5f, 0x73, 0x72, 0x63, 0x2f, 0x69, 0x6e, 0x63, 0x6c, 0x75, 0x64, 0x65, 0x2f, 0x63
        /*006e*/ 	.byte	0x75, 0x74, 0x65, 0x2f, 0x61, 0x74, 0x6f, 0x6d, 0x2f, 0x63, 0x6f, 0x70, 0x79, 0x5f, 0x74, 0x72
        /*007e*/ 	.byte	0x61, 0x69, 0x74, 0x73, 0x5f, 0x73, 0x6d, 0x31, 0x30, 0x30, 0x2e, 0x68, 0x70, 0x70, 0x00
	.type		$str$25,@object
	.size		$str$25,(__unnamed_1 - $str$25)
$str$25:
        /*008d*/ 	.byte	0x28, 0x28, 0x75, 0x69, 0x6e, 0x74, 0x33, 0x32, 0x5f, 0x74, 0x28, 0x74, 0x68, 0x72, 0x65, 0x61
        /*009d*/ 	.byte	0x64, 0x49, 0x64, 0x78, 0x2e, 0x78, 0x29, 0x20, 0x2f, 0x20, 0x33, 0x32, 0x29, 0x20, 0x25, 0x20
        /*00ad*/ 	.byte	0x34, 0x29, 0x20, 0x3d, 0x3d, 0x20, 0x28, 0x28, 0x28, 0x74, 0x6d, 0x65, 0x6d, 0x5f, 0x61, 0x64
        /*00bd*/ 	.byte	0x64, 0x72, 0x20, 0x3e, 0x3e, 0x20, 0x31, 0x36, 0x29, 0x20, 0x2f, 0x20, 0x33, 0x32, 0x29, 0x20
        /*00cd*/ 	.byte	0x25, 0x20, 0x34, 0x29, 0x00
	.type		__unnamed_1,@object
	.size		__unnamed_1,(__unnamed_2 - __unnamed_1)
__unnamed_1:
        /*00d2*/ 	.byte	0x61, 0x75, 0x74, 0x6f, 0x20, 0x63, 0x75, 0x74, 0x65, 0x3a, 0x3a, 0x61, 0x73, 0x5f, 0x70, 0x6f
        /* <DEDUP_REMOVED lines=24> */
        /*0262*/ 	.byte	0x43, 0x3c, 0x38, 0x31, 0x39, 0x32, 0x3e, 0x3e, 0x3e, 0x3e, 0x5d, 0x00
	.type		__unnamed_2,@object
	.size		__unnamed_2,(__unnamed_3 - __unnamed_2)
__unnamed_2:
        /* <DEDUP_REMOVED lines=26> */
	.type		__unnamed_3,@object
	.size		__unnamed_3,(.L_3 - __unnamed_3)
__unnamed_3:
        /* <DEDUP_REMOVED lines=42> */
        /*06aa*/ 	.byte	0x3e, 0x3e, 0x3e, 0x3e, 0x5d, 0x00
.L_3:


//--------------------- .nv.shared._ZN7cutlass13device_kernelINS_4gemm6kernel13GemmUniversalIN4cute5tupleIJiiiiEEENS1_10collective13CollectiveMmaINS1_35MainloopSm100TmaUmmaWarpSpecializedILi6ELi2ELi2ENS5_IJNS4_1CILi2EEENSA_ILi1EEESC_EEEEENS5_IJNSA_ILi256EEENSA_ILi192EEENSA_ILi128EEEEEENS_12float_e4m3_tENS5_IJlSC_lEEESJ_SK_NS4_8TiledMMAINS4_8MMA_AtomIJNS4_10MMA_TraitsINS4_25SM100_MMA_F8F6F4_2x1SM_SSEJSJ_SJ_fSF_SG_NS4_17integral_constantINS4_4UMMA5MajorELSR_0EEESS_NSP_INSQ_7ScaleInELST_0EEESU_EEEEEENS4_6LayoutINS5_IJSC_SC_SC_EEENS5_IJNSA_ILi0EEESZ_SZ_EEEEENS5_IJNS4_10UnderscoreES12_S12_EEEEENS4_18SM100_TMA_2SM_LOADENS4_14ComposedLayoutINS4_7SwizzleILi3ELi4ELi3EEENS4_18smem_ptr_flag_bitsILi8EEENSX_INS5_IJNSA_ILi8EEESH_EEENS5_IJSH_SC_EEEEEEEvNS4_8identityES15_S1F_vS1G_EENS_8epilogue10collective18CollectiveEpilogueINS1I_23Sm100TmaWarpSpecializedILi3ELi2ELi64ELb0ELb0EEEJNS5_IJSH_SG_SH_EEENS5_IJNSX_ISH_SC_EENSX_INSA_ILi64EEESC_EEEEESJ_SK_SJ_SK_NS1I_6fusion15FusionCallbacksIS1M_NS1S_17LinearCombinationISJ_fSJ_fLNS_15FloatRoundStyleE2EEES1N_S1R_JEEENS4_5SM1004TMEM4LOAD26SM100_TMEM_LOAD_32dp32b64xENS4_13SM90_TMA_LOADENS16_INS17_ILi2ELi4ELi3EEES1A_NSX_INS5_IJS1B_S1P_EEENS5_IJS1P_SC_EEEEEEENS4_39AutoVectorizingCopyWithAssumedAlignmentILi128EEENS4_14SM90_TMA_STOREES27_S29_S29_EEEvvEEEEvNT_6ParamsE --------------------------
	.section	.nv.shared._ZN7cutlass13device_kernelINS_4gemm6kernel13GemmUniversalIN4cute5tupleIJiiiiEEENS1_10collective13CollectiveMmaINS1_35MainloopSm100TmaUmmaWarpSpecializedILi6ELi2ELi2ENS5_IJNS4_1CILi2EEENSA_ILi1EEESC_EEEEENS5_IJNSA_ILi256EEENSA_ILi192EEENSA_ILi128EEEEEENS_12float_e4m3_tENS5_IJlSC_lEEESJ_SK_NS4_8TiledMMAINS4_8MMA_AtomIJNS4_10MMA_TraitsINS4_25SM100_MMA_F8F6F4_2x1SM_SSEJSJ_SJ_fSF_SG_NS4_17integral_constantINS4_4UMMA5MajorELSR_0EEESS_NSP_INSQ_7ScaleInELST_0EEESU_EEEEEENS4_6LayoutINS5_IJSC_SC_SC_EEENS5_IJNSA_ILi0EEESZ_SZ_EEEEENS5_IJNS4_10UnderscoreES12_S12_EEEEENS4_18SM100_TMA_2SM_LOADENS4_14ComposedLayoutINS4_7SwizzleILi3ELi4ELi3EEENS4_18smem_ptr_flag_bitsILi8EEENSX_INS5_IJNSA_ILi8EEESH_EEENS5_IJSH_SC_EEEEEEEvNS4_8identityES15_S1F_vS1G_EENS_8epilogue10collective18CollectiveEpilogueINS1I_23Sm100TmaWarpSpecializedILi3ELi2ELi64ELb0ELb0EEEJNS5_IJSH_SG_SH_EEENS5_IJNSX_ISH_SC_EENSX_INSA_ILi64EEESC_EEEEESJ_SK_SJ_SK_NS1I_6fusion15FusionCallbacksIS1M_NS1S_17LinearCombinationISJ_fSJ_fLNS_15FloatRoundStyleE2EEES1N_S1R_JEEENS4_5SM1004TMEM4LOAD26SM100_TMEM_LOAD_32dp32b64xENS4_13SM90_TMA_LOADENS16_INS17_ILi2ELi4ELi3EEES1A_NSX_INS5_IJS1B_S1P_EEENS5_IJS1P_SC_EEEEEEENS4_39AutoVectorizingCopyWithAssumedAlignmentILi128EEENS4_14SM90_TMA_STOREES27_S29_S29_EEEvvEEEEvNT_6ParamsE,"aw",@nobits
	.sectionflags	@""
	.align	16
	.zero		1024


//--------------------- .nv.shared.reserved.0     --------------------------
	.section	.nv.shared.reserved.0,"aw",@nobits
	.weak		__nv_reservedSMEM_offset_0_alias
	.size		__nv_reservedSMEM_offset_0_alias, 0, 64
	.other		__nv_reservedSMEM_offset_0_alias,@"STO_CUDA_RESERVED_SHARED STV_DEFAULT"
__nv_reservedSMEM_offset_0_alias:
	.zero		0
.nv.shared.reserved.0:
	.zero		64
	.weak		__nv_reservedSMEM_tcgen05_partition
	.type		__nv_reservedSMEM_tcgen05_partition,@object
	.size		__nv_reservedSMEM_tcgen05_partition,(.L_0 - __nv_reservedSMEM_tcgen05_partition)
__nv_reservedSMEM_tcgen05_partition:
	.zero		32
.L_0:


//--------------------- .nv.global                --------------------------
	.section	.nv.global,"aw",@nobits
.nv.global:
	.type		_ZN40_INTERNAL_035f042d_4_k_cu_d6eb96a1_166734cute1_E,@object
	.size		_ZN40_INTERNAL_035f042d_4_k_cu_d6eb96a1_166734cute1_E,(_ZN40_INTERNAL_035f042d_4_k_cu_d6eb96a1_166734cuda3std3__45__cpo6cbeginE - _ZN40_INTERNAL_035f042d_4_k_cu_d6eb96a1_166734cute1_E)
_ZN40_INTERNAL_035f042d_4_k_cu_d6eb96a1_166734cute1_E:
	.zero		1
	.type		_ZN40_INTERNAL_035f042d_4_k_cu_d6eb96a1_166734cuda3std3__45__cpo6cbeginE,@object
	.size		_ZN40_INTERNAL_035f042d_4_k_cu_d6eb96a1_166734cuda3std3__45__cpo6cbeginE,(_ZN40_INTERNAL_035f042d_4_k_cu_d6eb96a1_166734cuda3std3__48in_placeE - _ZN40_INTERNAL_035f042d_4_k_cu_d6eb96a1_166734cuda3std3__45__cpo6cbeginE)
_ZN40_INTERNAL_035f042d_4_k_cu_d6eb96a1_166734cuda3std3__45__cpo6cbeginE:
	.zero		1
	.type		_ZN40_INTERNAL_035f042d_4_k_cu_d6eb96a1_166734cuda3std3__48in_placeE,@object
	.size		_ZN40_INTERNAL_035f042d_4_k_cu_d6eb96a1_166734cuda3std3__48in_placeE,(_ZN40_INTERNAL_035f042d_4_k_cu_d6eb96a1_166734cuda3std6ranges3__45__cpo9iter_moveE - _ZN40_INTERNAL_035f042d_4_k_cu_d6eb96a1_166734cuda3std3__48in_placeE)
_ZN40_INTERNAL_035f042d_4_k_cu_d6eb96a1_166734cuda3std3__48in_placeE:
	.zero		1
	.type		_ZN40_INTERNAL_035f042d_4_k_cu_d6eb96a1_166734cuda3std6ranges3__45__cpo9iter_moveE,@object
	.size		_ZN40_INTERNAL_035f042d_4_k_cu_d6eb96a1_166734cuda3std6ranges3__45__cpo9iter_moveE,(_ZN40_INTERNAL_035f042d_4_k_cu_d6eb96a1_166734cuda3std3__45__cpo5beginE - _ZN40_INTERNAL_035f042d_4_k_cu_d6eb96a1_166734cuda3std6ranges3__45__cpo9iter_moveE)
_ZN40_INTERNAL_035f042d_4_k_cu_d6eb96a1_166734cuda3std6ranges3__45__cpo9iter_moveE:
	.zero		1
	.type		_ZN40_INTERNAL_035f042d_4_k_cu_d6eb96a1_166734cuda3std3__45__cpo5beginE,@object
	.size		_ZN40_INTERNAL_035f042d_4_k_cu_d6eb96a1_166734cuda3std3__45__cpo5beginE,(_ZN40_INTERNAL_035f042d_4_k_cu_d6eb96a1_166734cuda3std3__442_GLOBAL__N__035f042d_4_k_cu_d6eb96a1_166736ignoreE - _ZN40_INTERNAL_035f042d_4_k_cu_d6eb96a1_166734cuda3std3__45__cpo5beginE)
_ZN40_INTERNAL_035f042d_4_k_cu_d6eb96a1_166734cuda3std3__45__cpo5beginE:
	.zero		1
	.type		_ZN40_INTERNAL_035f042d_4_k_cu_d6eb96a1_166734cuda3std3__442_GLOBAL__N__035f042d_4_k_cu_d6eb96a1_166736ignoreE,@object
	.size		_ZN40_INTERNAL_035f042d_4_k_cu_d6eb96a1_166734cuda3std3__442_GLOBAL__N__035f042d_4_k_cu_d6eb96a1_166736ignoreE,(_ZN40_INTERNAL_035f042d_4_k_cu_d6eb96a1_166734cute7productE - _ZN40_INTERNAL_035f042d_4_k_cu_d6eb96a1_166734cuda3std3__442_GLOBAL__N__035f042d_4_k_cu_d6eb96a1_166736ignoreE)
_ZN40_INTERNAL_035f042d_4_k_cu_d6eb96a1_166734cuda3std3__442_GLOBAL__N__035f042d_4_k_cu_d6eb96a1_166736ignoreE:
	.zero		1
	.type		_ZN40_INTERNAL_035f042d_4_k_cu_d6eb96a1_166734cute7productE,@object
	.size		_ZN40_INTERNAL_035f042d_4_k_cu_d6eb96a1_166734cute7productE,(_ZN40_INTERNAL_035f042d_4_k_cu_d6eb96a1_166734cuda3std3__45__cpo3endE - _ZN40_INTERNAL_035f042d_4_k_cu_d6eb96a1_166734cute7productE)
_ZN40_INTERNAL_035f042d_4_k_cu_d6eb96a1_166734cute7productE:
	.zero		1
	.type		_ZN40_INTERNAL_035f042d_4_k_cu_d6eb96a1_166734cuda3std3__45__cpo3endE,@object
	.size		_ZN40_INTERNAL_035f042d_4_k_cu_d6eb96a1_166734cuda3std3__45__cpo3endE,(_ZN40_INTERNAL_035f042d_4_k_cu_d6eb96a1_166734cuda3std3__419piecewise_constructE - _ZN40_INTERNAL_035f042d_4_k_cu_d6eb96a1_166734cuda3std3__45__cpo3endE)
_ZN40_INTERNAL_035f042d_4_k_cu_d6eb96a1_166734cuda3std3__45__cpo3endE:
	.zero		1
	.type		_ZN40_INTERNAL_035f042d_4_k_cu_d6eb96a1_166734cuda3std3__419piecewise_constructE,@object
	.size		_ZN40_INTERNAL_035f042d_4_k_cu_d6eb96a1_166734cuda3std3__419piecewise_constructE,(_ZN40_INTERNAL_035f042d_4_k_cu_d6eb96a1_166734cuda3std3__45__cpo4cendE - _ZN40_INTERNAL_035f042d_4_k_cu_d6eb96a1_166734cuda3std3__419piecewise_constructE)
_ZN40_INTERNAL_035f042d_4_k_cu_d6eb96a1_166734cuda3std3__419piecewise_constructE:
	.zero		1
	.type		_ZN40_INTERNAL_035f042d_4_k_cu_d6eb96a1_166734cuda3std3__45__cpo4cendE,@object
	.size		_ZN40_INTERNAL_035f042d_4_k_cu_d6eb96a1_166734cuda3std3__45__cpo4cendE,(_ZN40_INTERNAL_035f042d_4_k_cu_d6eb96a1_166734cuda3std6ranges3__45__cpo4swapE - _ZN40_INTERNAL_035f042d_4_k_cu_d6eb96a1_166734cuda3std3__45__cpo4cendE)
_ZN40_INTERNAL_035f042d_4_k_cu_d6eb96a1_166734cuda3std3__45__cpo4cendE:
	.zero		1
	.type		_ZN40_INTERNAL_035f042d_4_k_cu_d6eb96a1_166734cuda3std6ranges3__45__cpo4swapE,@object
	.size		_ZN40_INTERNAL_035f042d_4_k_cu_d6eb96a1_166734cuda3std6ranges3__45__cpo4swapE,(.L_11 - _ZN40_INTERNAL_035f042d_4_k_cu_d6eb96a1_166734cuda3std6ranges3__45__cpo4swapE)
_ZN40_INTERNAL_035f042d_4_k_cu_d6eb96a1_166734cuda3std6ranges3__45__cpo4swapE:
	.zero		1
.L_11:


//--------------------- .nv.constant0._ZN7cutlass13device_kernelINS_4gemm6kernel13GemmUniversalIN4cute5tupleIJiiiiEEENS1_10collective13CollectiveMmaINS1_35MainloopSm100TmaUmmaWarpSpecializedILi6ELi2ELi2ENS5_IJNS4_1CILi2EEENSA_ILi1EEESC_EEEEENS5_IJNSA_ILi256EEENSA_ILi192EEENSA_ILi128EEEEEENS_12float_e4m3_tENS5_IJlSC_lEEESJ_SK_NS4_8TiledMMAINS4_8MMA_AtomIJNS4_10MMA_TraitsINS4_25SM100_MMA_F8F6F4_2x1SM_SSEJSJ_SJ_fSF_SG_NS4_17integral_constantINS4_4UMMA5MajorELSR_0EEESS_NSP_INSQ_7ScaleInELST_0EEESU_EEEEEENS4_6LayoutINS5_IJSC_SC_SC_EEENS5_IJNSA_ILi0EEESZ_SZ_EEEEENS5_IJNS4_10UnderscoreES12_S12_EEEEENS4_18SM100_TMA_2SM_LOADENS4_14ComposedLayoutINS4_7SwizzleILi3ELi4ELi3EEENS4_18smem_ptr_flag_bitsILi8EEENSX_INS5_IJNSA_ILi8EEESH_EEENS5_IJSH_SC_EEEEEEEvNS4_8identityES15_S1F_vS1G_EENS_8epilogue10collective18CollectiveEpilogueINS1I_23Sm100TmaWarpSpecializedILi3ELi2ELi64ELb0ELb0EEEJNS5_IJSH_SG_SH_EEENS5_IJNSX_ISH_SC_EENSX_INSA_ILi64EEESC_EEEEESJ_SK_SJ_SK_NS1I_6fusion15FusionCallbacksIS1M_NS1S_17LinearCombinationISJ_fSJ_fLNS_15FloatRoundStyleE2EEES1N_S1R_JEEENS4_5SM1004TMEM4LOAD26SM100_TMEM_LOAD_32dp32b64xENS4_13SM90_TMA_LOADENS16_INS17_ILi2ELi4ELi3EEES1A_NSX_INS5_IJS1B_S1P_EEENS5_IJS1P_SC_EEEEEEENS4_39AutoVectorizingCopyWithAssumedAlignmentILi128EEENS4_14SM90_TMA_STOREES27_S29_S29_EEEvvEEEEvNT_6ParamsE --------------------------
	.section	.nv.constant0._ZN7cutlass13device_kernelINS_4gemm6kernel13GemmUniversalIN4cute5tupleIJiiiiEEENS1_10collective13CollectiveMmaINS1_35MainloopSm100TmaUmmaWarpSpecializedILi6ELi2ELi2ENS5_IJNS4_1CILi2EEENSA_ILi1EEESC_EEEEENS5_IJNSA_ILi256EEENSA_ILi192EEENSA_ILi128EEEEEENS_12float_e4m3_tENS5_IJlSC_lEEESJ_SK_NS4_8TiledMMAINS4_8MMA_AtomIJNS4_10MMA_TraitsINS4_25SM100_MMA_F8F6F4_2x1SM_SSEJSJ_SJ_fSF_SG_NS4_17integral_constantINS4_4UMMA5MajorELSR_0EEESS_NSP_INSQ_7ScaleInELST_0EEESU_EEEEEENS4_6LayoutINS5_IJSC_SC_SC_EEENS5_IJNSA_ILi0EEESZ_SZ_EEEEENS5_IJNS4_10UnderscoreES12_S12_EEEEENS4_18SM100_TMA_2SM_LOADENS4_14ComposedLayoutINS4_7SwizzleILi3ELi4ELi3EEENS4_18smem_ptr_flag_bitsILi8EEENSX_INS5_IJNSA_ILi8EEESH_EEENS5_IJSH_SC_EEEEEEEvNS4_8identityES15_S1F_vS1G_EENS_8epilogue10collective18CollectiveEpilogueINS1I_23Sm100TmaWarpSpecializedILi3ELi2ELi64ELb0ELb0EEEJNS5_IJSH_SG_SH_EEENS5_IJNSX_ISH_SC_EENSX_INSA_ILi64EEESC_EEEEESJ_SK_SJ_SK_NS1I_6fusion15FusionCallbacksIS1M_NS1S_17LinearCombinationISJ_fSJ_fLNS_15FloatRoundStyleE2EEES1N_S1R_JEEENS4_5SM1004TMEM4LOAD26SM100_TMEM_LOAD_32dp32b64xENS4_13SM90_TMA_LOADENS16_INS17_ILi2ELi4ELi3EEES1A_NSX_INS5_IJS1B_S1P_EEENS5_IJS1P_SC_EEEEEEENS4_39AutoVectorizingCopyWithAssumedAlignmentILi128EEENS4_14SM90_TMA_STOREES27_S29_S29_EEEvvEEEEvNT_6ParamsE,"a",@progbits
	.sectionflags	@""
	.align	4
.nv.constant0._ZN7cutlass13device_kernelINS_4gemm6kernel13GemmUniversalIN4cute5tupleIJiiiiEEENS1_10collective13CollectiveMmaINS1_35MainloopSm100TmaUmmaWarpSpecializedILi6ELi2ELi2ENS5_IJNS4_1CILi2EEENSA_ILi1EEESC_EEEEENS5_IJNSA_ILi256EEENSA_ILi192EEENSA_ILi128EEEEEENS_12float_e4m3_tENS5_IJlSC_lEEESJ_SK_NS4_8TiledMMAINS4_8MMA_AtomIJNS4_10MMA_TraitsINS4_25SM100_MMA_F8F6F4_2x1SM_SSEJSJ_SJ_fSF_SG_NS4_17integral_constantINS4_4UMMA5MajorELSR_0EEESS_NSP_INSQ_7ScaleInELST_0EEESU_EEEEEENS4_6LayoutINS5_IJSC_SC_SC_EEENS5_IJNSA_ILi0EEESZ_SZ_EEEEENS5_IJNS4_10UnderscoreES12_S12_EEEEENS4_18SM100_TMA_2SM_LOADENS4_14ComposedLayoutINS4_7SwizzleILi3ELi4ELi3EEENS4_18smem_ptr_flag_bitsILi8EEENSX_INS5_IJNSA_ILi8EEESH_EEENS5_IJSH_SC_EEEEEEEvNS4_8identityES15_S1F_vS1G_EENS_8epilogue10collective18CollectiveEpilogueINS1I_23Sm100TmaWarpSpecializedILi3ELi2ELi64ELb0ELb0EEEJNS5_IJSH_SG_SH_EEENS5_IJNSX_ISH_SC_EENSX_INSA_ILi64EEESC_EEEEESJ_SK_SJ_SK_NS1I_6fusion15FusionCallbacksIS1M_NS1S_17LinearCombinationISJ_fSJ_fLNS_15FloatRoundStyleE2EEES1N_S1R_JEEENS4_5SM1004TMEM4LOAD26SM100_TMEM_LOAD_32dp32b64xENS4_13SM90_TMA_LOADENS16_INS17_ILi2ELi4ELi3EEES1A_NSX_INS5_IJS1B_S1P_EEENS5_IJS1P_SC_EEEEEEENS4_39AutoVectorizingCopyWithAssumedAlignmentILi128EEENS4_14SM90_TMA_STOREES27_S29_S29_EEEvvEEEEvNT_6ParamsE:
	.zero		2944


//--------------------- SYMBOLS --------------------------

	.type		.nv.reservedSmem.offset0,@object
	.size		.nv.reservedSmem.offset0,0x4
	.type		.nv.reservedSmem.cap,@object
	.size		.nv.reservedSmem.cap,0x4
	.type		__assertfail,@function
